	.headerflags	@"EF_CUDA_TEXMODE_UNIFIED EF_CUDA_64BIT_ADDRESS EF_CUDA_SM89 EF_CUDA_VIRTUAL_SM(EF_CUDA_SM89)"
	.elftype	@"ET_EXEC"


//--------------------- .nv.info                  --------------------------
	.section	.nv.info,"",@"SHT_CUDA_INFO"
	.align	4


	//----- nvinfo : EIATTR_REGCOUNT
	.align		4
        /*0000*/ 	.byte	0x04, 0x2f
        /*0002*/ 	.short	(.L_2 - .L_1)
	.align		4
.L_1:
        /*0004*/ 	.word	index@(triton__0d1d2d3d4d5d6de7)
        /*0008*/ 	.word	0x00000028


	//----- nvinfo : EIATTR_MAX_STACK_SIZE
	.align		4
.L_2:
        /*000c*/ 	.byte	0x04, 0x23
        /*000e*/ 	.short	(.L_4 - .L_3)
	.align		4
.L_3:
        /*0010*/ 	.word	index@(triton__0d1d2d3d4d5d6de7)
        /*0014*/ 	.word	0x00000000


	//----- nvinfo : EIATTR_MIN_STACK_SIZE
	.align		4
.L_4:
        /*0018*/ 	.byte	0x04, 0x12
        /*001a*/ 	.short	(.L_6 - .L_5)
	.align		4
.L_5:
        /*001c*/ 	.word	index@(triton__0d1d2d3d4d5d6de7)
        /*0020*/ 	.word	0x00000000


	//----- nvinfo : EIATTR_FRAME_SIZE
	.align		4
.L_6:
        /*0024*/ 	.byte	0x04, 0x11
        /*0026*/ 	.short	(.L_8 - .L_7)
	.align		4
.L_7:
        /*0028*/ 	.word	index@(triton__0d1d2d3d4d5d6de7)
        /*002c*/ 	.word	0x00000000
.L_8:


//--------------------- .nv.info.triton__0d1d2d3d4d5d6de7 --------------------------
	.section	.nv.info.triton__0d1d2d3d4d5d6de7,"",@"SHT_CUDA_INFO"
	.align	4


	//----- nvinfo : EIATTR_CUDA_API_VERSION
	.align		4
        /*0000*/ 	.byte	0x04, 0x37
        /*0002*/ 	.short	(.L_10 - .L_9)
.L_9:
        /*0004*/ 	.word	0x0000007b


	//----- nvinfo : EIATTR_PARAM_CBANK
	.align		4
.L_10:
        /*0008*/ 	.byte	0x04, 0x0a
        /*000a*/ 	.short	(.L_12 - .L_11)
	.align		4
.L_11:
        /*000c*/ 	.word	index@(.nv.constant0.triton__0d1d2d3d4d5d6de7)
        /*0010*/ 	.short	0x0160
        /*0012*/ 	.short	0x0038


	//----- nvinfo : EIATTR_CBANK_PARAM_SIZE
	.align		4
.L_12:
        /*0014*/ 	.byte	0x03, 0x19
        /*0016*/ 	.short	0x0038


	//----- nvinfo : EIATTR_KPARAM_INFO
	.align		4
        /*0018*/ 	.byte	0x04, 0x17
        /*001a*/ 	.short	(.L_14 - .L_13)
.L_13:
        /*001c*/ 	.word	0x00000000
        /*0020*/ 	.short	0x0007
        /*0022*/ 	.short	0x0034
        /*0024*/ 	.byte	0x00, 0xf0, 0x11, 0x00


	//----- nvinfo : EIATTR_KPARAM_INFO
	.align		4
.L_14:
        /*0028*/ 	.byte	0x04, 0x17
        /*002a*/ 	.short	(.L_16 - .L_15)
.L_15:
        /*002c*/ 	.word	0x00000000
        /*0030*/ 	.short	0x0006
        /*0032*/ 	.short	0x0030
        /*0034*/ 	.byte	0x00, 0xf0, 0x11, 0x00


	//----- nvinfo : EIATTR_KPARAM_INFO
	.align		4
.L_16:
        /*0038*/ 	.byte	0x04, 0x17
        /*003a*/ 	.short	(.L_18 - .L_17)
.L_17:
        /*003c*/ 	.word	0x00000000
        /*0040*/ 	.short	0x0005
        /*0042*/ 	.short	0x0028
        /*0044*/ 	.byte	0x00, 0xf0, 0x21, 0x00


	//----- nvinfo : EIATTR_KPARAM_INFO
	.align		4
.L_18:
        /*0048*/ 	.byte	0x04, 0x17
        /*004a*/ 	.short	(.L_20 - .L_19)
.L_19:
        /*004c*/ 	.word	0x00000000
        /*0050*/ 	.short	0x0004
        /*0052*/ 	.short	0x0020
        /*0054*/ 	.byte	0x00, 0xf0, 0x21, 0x00


	//----- nvinfo : EIATTR_KPARAM_INFO
	.align		4
.L_20:
        /*0058*/ 	.byte	0x04, 0x17
        /*005a*/ 	.short	(.L_22 - .L_21)
.L_21:
        /*005c*/ 	.word	0x00000000
        /*0060*/ 	.short	0x0003
        /*0062*/ 	.short	0x0018
        /*0064*/ 	.byte	0x00, 0xf0, 0x21, 0x00


	//----- nvinfo : EIATTR_KPARAM_INFO
	.align		4
.L_22:
        /*0068*/ 	.byte	0x04, 0x17
        /*006a*/ 	.short	(.L_24 - .L_23)
.L_23:
        /*006c*/ 	.word	0x00000000
        /*0070*/ 	.short	0x0002
        /*0072*/ 	.short	0x0010
        /*0074*/ 	.byte	0x00, 0xf0, 0x21, 0x00


	//----- nvinfo : EIATTR_KPARAM_INFO
	.align		4
.L_24:
        /*0078*/ 	.byte	0x04, 0x17
        /*007a*/ 	.short	(.L_26 - .L_25)
.L_25:
        /*007c*/ 	.word	0x00000000
        /*0080*/ 	.short	0x0001
        /*0082*/ 	.short	0x0008
        /*0084*/ 	.byte	0x00, 0xf0, 0x21, 0x00


	//----- nvinfo : EIATTR_KPARAM_INFO
	.align		4
.L_26:
        /*0088*/ 	.byte	0x04, 0x17
        /*008a*/ 	.short	(.L_28 - .L_27)
.L_27:
        /*008c*/ 	.word	0x00000000
        /*0090*/ 	.short	0x0000
        /*0092*/ 	.short	0x0000
        /*0094*/ 	.byte	0x00, 0xf0, 0x21, 0x00


	//----- nvinfo : EIATTR_MAXREG_COUNT
	.align		4
.L_28:
        /*0098*/ 	.byte	0x03, 0x1b
        /*009a*/ 	.short	0x00ff


	//----- nvinfo : EIATTR_EXIT_INSTR_OFFSETS
	.align		4
        /*009c*/ 	.byte	0x04, 0x1c
        /*009e*/ 	.short	(.L_30 - .L_29)


	//   ....[0]....
.L_29:
        /*00a0*/ 	.word	0x000020d0


	//   ....[1]....
        /*00a4*/ 	.word	0x00002120


	//----- nvinfo : EIATTR_CTAIDZ_USED
	.align		4
.L_30:
        /*00a8*/ 	.byte	0x01, 0x04
	.zero		2


	//----- nvinfo : EIATTR_MAX_THREADS
	.align		4
        /*00ac*/ 	.byte	0x04, 0x05
        /*00ae*/ 	.short	(.L_32 - .L_31)
.L_31:
        /*00b0*/ 	.word	0x00000100
        /*00b4*/ 	.word	0x00000001
        /*00b8*/ 	.word	0x00000001
.L_32:


//--------------------- .nv.rel.action            --------------------------
	.section	.nv.rel.action,"",@"SHT_CUDA_RELOCINFO"
	.align	8
	.sectionentsize	8
        /*0000*/ 	.byte	0x73, 0x00, 0x00, 0x00, 0x00, 0x00, 0x00, 0x00, 0x00, 0x00, 0x00, 0x11, 0x25, 0x00, 0x05, 0x36


//--------------------- .nv.constant0.triton__0d1d2d3d4d5d6de7 --------------------------
	.section	.nv.constant0.triton__0d1d2d3d4d5d6de7,"a",@progbits
	.align	4
.nv.constant0.triton__0d1d2d3d4d5d6de7:
	.zero		408


//--------------------- .text.triton__0d1d2d3d4d5d6de7 --------------------------
	.section	.text.triton__0d1d2d3d4d5d6de7,"ax",@progbits
	.sectionflags	@"SHF_BARRIERS=1"
	.sectioninfo	@"SHI_REGISTERS=40"
	.align	128
        .global         triton__0d1d2d3d4d5d6de7
        .type           triton__0d1d2d3d4d5d6de7,@function
        .size           triton__0d1d2d3d4d5d6de7,(.L_x_1 - triton__0d1d2d3d4d5d6de7)
        .other          triton__0d1d2d3d4d5d6de7,@"STO_CUDA_ENTRY STV_DEFAULT"
triton__0d1d2d3d4d5d6de7:
.text.triton__0d1d2d3d4d5d6de7:
[----:B------:R-:W-:-:S02]  /*0000*/  MOV R1, c[0x0][0x28] ;  /* 0x00000a0000017a02 */ /* 0x000fc40000000f00 */
[----:B------:R-:W0:Y:S01]  /*0010*/  S2R R0, SR_TID.X ;  /* 0x0000000000007919 */ /* 0x000e220000002100 */
[----:B------:R-:W1:Y:S01]  /*0020*/  S2UR UR4, SR_CTAID.Y ;  /* 0x00000000000479c3 */ /* 0x000e620000002600 */
[----:B------:R-:W-:Y:S02]  /*0030*/  MOV R5, 0x2 ;  /* 0x0000000200057802 */ /* 0x000fe40000000f00 */
[----:B------:R-:W2:Y:S04]  /*0040*/  S2R R4, SR_CTAID.Z ;  /* 0x0000000000047919 */ /* 0x000ea80000002700 */
[----:B------:R-:W3:Y:S01]  /*0050*/  S2R R2, SR_CTAID.X ;  /* 0x0000000000027919 */ /* 0x000ee20000002500 */
[--C-:B0-----:R-:W-:Y:S02]  /*0060*/  SHF.R.U32.HI R3, RZ, 0x5, R0.reuse ;  /* 0x00000005ff037819 */ /* 0x101fe40000011600 */
[----:B------:R-:W-:-:S02]  /*0070*/  SHF.R.U32.HI R15, RZ, 0x2, R0 ;  /* 0x00000002ff0f7819 */ /* 0x000fc40000011600 */
[----:B--2---:R-:W-:Y:S02]  /*0080*/  IADD3 R4, R4, 0x1, RZ ;  /* 0x0000000104047810 */ /* 0x004fe40007ffe0ff */
[----:B------:R-:W-:Y:S02]  /*0090*/  SGXT.U32 R3, R3, 0x3 ;  /* 0x000000030303781a */ /* 0x000fe40000000000 */
[----:B------:R-:W-:Y:S01]  /*00a0*/  SHF.L.U32 R13, R0, 0x2, RZ ;  /* 0x00000002000d7819 */ /* 0x000fe200000006ff */
[----:B-1----:R-:W-:Y:S01]  /*00b0*/  IMAD R25, R4, UR4, RZ ;  /* 0x0000000404197c24 */ /* 0x002fe2000f8e02ff */
[----:B------:R-:W-:Y:S01]  /*00c0*/  SGXT.U32 R15, R15, 0x3 ;  /* 0x000000030f0f781a */ /* 0x000fe20000000000 */
[----:B------:R-:W-:Y:S01]  /*00d0*/  ULDC.64 UR4, c[0x0][0x118] ;  /* 0x0000460000047ab9 */ /* 0x000fe20000000a00 */
[----:B------:R-:W-:Y:S02]  /*00e0*/  SHF.L.U32 R6, R3, 0x3, RZ ;  /* 0x0000000303067819 */ /* 0x000fe400000006ff */
[----:B---3--:R-:W-:-:S02]  /*00f0*/  SHF.L.U32 R2, R2, 0x4, RZ ;  /* 0x0000000402027819 */ /* 0x008fc400000006ff */
[----:B------:R-:W-:Y:S02]  /*0100*/  LOP3.LUT R13, R13, 0xc, RZ, 0xc0, !PT ;  /* 0x0000000c0d0d7812 */ /* 0x000fe400078ec0ff */
[----:B------:R-:W-:Y:S02]  /*0110*/  SHF.L.U32 R4, R25, 0x8, RZ ;  /* 0x0000000819047819 */ /* 0x000fe400000006ff */
[----:B------:R-:W-:Y:S02]  /*0120*/  LOP3.LUT R15, R6, R15, RZ, 0xfc, !PT ;  /* 0x0000000f060f7212 */ /* 0x000fe400078efcff */
[----:B------:R-:W-:Y:S01]  /*0130*/  LOP3.LUT R17, R2, R13, RZ, 0xfc, !PT ;  /* 0x0000000d02117212 */ /* 0x000fe200078efcff */
[----:B------:R-:W-:Y:S01]  /*0140*/  CS2R R6, SRZ ;  /* 0x0000000000067805 */ /* 0x000fe2000001ff00 */
[----:B------:R-:W-:Y:S02]  /*0150*/  LOP3.LUT R10, R4, 0x40, R15, 0xfe, !PT ;  /* 0x00000040040a7812 */ /* 0x000fe400078efe0f */
[----:B------:R-:W-:-:S02]  /*0160*/  ISETP.GE.AND P0, PT, R17, 0xa8c, PT ;  /* 0x00000a8c1100780c */ /* 0x000fc40003f06270 */
[----:B------:R-:W-:Y:S01]  /*0170*/  LOP3.LUT R9, R4, R15, RZ, 0xfc, !PT ;  /* 0x0000000f04097212 */ /* 0x000fe200078efcff */
[C-C-:B------:R-:W-:Y:S01]  /*0180*/  IMAD R20, R10.reuse, 0xa8c, R17.reuse ;  /* 0x00000a8c0a147824 */ /* 0x140fe200078e0211 */
[----:B------:R-:W-:Y:S02]  /*0190*/  ISETP.LT.AND P2, PT, R10, 0x1b80, !P0 ;  /* 0x00001b800a00780c */ /* 0x000fe40004741270 */
[C---:B------:R-:W-:Y:S01]  /*01a0*/  ISETP.LT.AND P1, PT, R9.reuse, 0x1b80, !P0 ;  /* 0x00001b800900780c */ /* 0x040fe20004721270 */
[----:B------:R-:W-:Y:S01]  /*01b0*/  IMAD R18, R9, 0xa8c, R17 ;  /* 0x00000a8c09127824 */ /* 0x000fe200078e0211 */
[C-C-:B------:R-:W-:Y:S01]  /*01c0*/  LOP3.LUT R10, R4.reuse, 0x80, R15.reuse, 0xfe, !PT ;  /* 0x00000080040a7812 */ /* 0x140fe200078efe0f */
[----:B------:R-:W-:Y:S01]  /*01d0*/  CS2R R8, SRZ ;  /* 0x0000000000087805 */ /* 0x000fe2000001ff00 */
[----:B------:R-:W-:Y:S01]  /*01e0*/  LOP3.LUT R12, R4, 0xc0, R15, 0xfe, !PT ;  /* 0x000000c0040c7812 */ /* 0x000fe200078efe0f */
[----:B------:R-:W-:Y:S01]  /*01f0*/  IMAD.WIDE R18, R18, R5, c[0x0][0x160] ;  /* 0x0000580012127625 */ /* 0x000fe200078e0205 */
[----:B------:R-:W-:-:S02]  /*0200*/  ISETP.LT.AND P3, PT, R10, 0x1b80, !P0 ;  /* 0x00001b800a00780c */ /* 0x000fc40004761270 */
[----:B------:R-:W-:Y:S01]  /*0210*/  ISETP.LT.AND P0, PT, R12, 0x1b80, !P0 ;  /* 0x00001b800c00780c */ /* 0x000fe20004701270 */
[----:B------:R-:W-:-:S04]  /*0220*/  IMAD.WIDE R20, R20, R5, c[0x0][0x160] ;  /* 0x0000580014147625 */ /* 0x000fc800078e0205 */
[--C-:B------:R-:W-:Y:S01]  /*0230*/  IMAD R22, R10, 0xa8c, R17.reuse ;  /* 0x00000a8c0a167824 */ /* 0x100fe200078e0211 */
[----:B------:R0:W2:Y:S01]  /*0240*/  @P1 LDG.E.EL.64 R6, [R18.64] ;  /* 0x0000000412061981 */ /* 0x0000a2000c2e1b00 */
[----:B------:R-:W-:Y:S01]  /*0250*/  IMAD R12, R12, 0xa8c, R17 ;  /* 0x00000a8c0c0c7824 */ /* 0x000fe200078e0211 */
[----:B------:R-:W-:Y:S01]  /*0260*/  CS2R R10, SRZ ;  /* 0x00000000000a7805 */ /* 0x000fe2000001ff00 */
[----:B------:R-:W-:Y:S01]  /*0270*/  CS2R R16, SRZ ;  /* 0x0000000000107805 */ /* 0x000fe2000001ff00 */
[-C--:B------:R-:W-:Y:S01]  /*0280*/  IMAD.WIDE R22, R22, R5.reuse, c[0x0][0x160] ;  /* 0x0000580016167625 */ /* 0x080fe200078e0205 */
[----:B------:R1:W3:Y:S04]  /*0290*/  @P2 LDG.E.EL.64 R8, [R20.64] ;  /* 0x0000000414082981 */ /* 0x0002e8000c2e1b00 */
[----:B------:R-:W4:Y:S01]  /*02a0*/  @P3 LDG.E.EL.64 R10, [R22.64] ;  /* 0x00000004160a3981 */ /* 0x000f22000c2e1b00 */
[----:B0-----:R-:W-:-:S05]  /*02b0*/  IMAD.WIDE R18, R12, R5, c[0x0][0x160] ;  /* 0x000058000c127625 */ /* 0x001fca00078e0205 */
[----:B------:R0:W5:Y:S01]  /*02c0*/  @P0 LDG.E.EL.64 R16, [R18.64] ;  /* 0x0000000412100981 */ /* 0x000162000c2e1b00 */
[----:B------:R-:W-:Y:S01]  /*02d0*/  PRMT R25, R0, 0x6540, R25 ;  /* 0x0000654000197816 */ /* 0x000fe20000000019 */
[----:B------:R-:W-:Y:S01]  /*02e0*/  IMAD R13, R15, 0x11, R13 ;  /* 0x000000110f0d7824 */ /* 0x000fe200078e020d */
[----:B------:R-:W-:Y:S02]  /*02f0*/  MOV R24, RZ ;  /* 0x000000ff00187202 */ /* 0x000fe40000000f00 */
[C---:B------:R-:W-:Y:S01]  /*0300*/  ISETP.GE.AND P0, PT, R25.reuse, 0x1b80, PT ;  /* 0x00001b801900780c */ /* 0x040fe20003f06270 */
[----:B------:R-:W-:-:S05]  /*0310*/  IMAD.HI R12, R25, 0x66666667, RZ ;  /* 0x66666667190c7827 */ /* 0x000fca00078e02ff */
[----:B-1----:R-:W-:-:S04]  /*0320*/  SHF.R.U32.HI R21, RZ, 0x1f, R12 ;  /* 0x0000001fff157819 */ /* 0x002fc8000001160c */
[----:B------:R-:W-:-:S05]  /*0330*/  LEA.HI.SX32 R14, R12, R21, 0x19 ;  /* 0x000000150c0e7211 */ /* 0x000fca00078fcaff */
[----:B------:R-:W-:-:S05]  /*0340*/  IMAD R12, R14, -0x140, R25 ;  /* 0xfffffec00e0c7824 */ /* 0x000fca00078e0219 */
[----:B------:R-:W-:-:S05]  /*0350*/  PRMT R20, R12, 0x9910, RZ ;  /* 0x000099100c147816 */ /* 0x000fca00000000ff */
[----:B------:R-:W-:-:S05]  /*0360*/  IMAD R21, R20, 0x6667, RZ ;  /* 0x0000666714157824 */ /* 0x000fca00078e02ff */
[----:B------:R-:W-:-:S04]  /*0370*/  SHF.R.S32.HI R20, RZ, 0x10, R21 ;  /* 0x00000010ff147819 */ /* 0x000fc80000011415 */
[----:B------:R-:W-:-:S04]  /*0380*/  LOP3.LUT R20, R20, 0xffff, RZ, 0xc0, !PT ;  /* 0x0000ffff14147812 */ /* 0x000fc800078ec0ff */
[----:B0-----:R-:W-:-:S04]  /*0390*/  SHF.R.U32.HI R18, RZ, 0xf, R20 ;  /* 0x0000000fff127819 */ /* 0x001fc80000011614 */
[----:B------:R-:W-:-:S04]  /*03a0*/  LEA.HI.SX32 R18, R21, R18, 0xe ;  /* 0x0000001215127211 */ /* 0x000fc800078f72ff */
[----:B------:R-:W-:Y:S02]  /*03b0*/  PRMT R15, R18, 0x9910, RZ ;  /* 0x00009910120f7816 */ /* 0x000fe400000000ff */
[----:B------:R-:W-:Y:S02]  /*03c0*/  SHF.L.U32 R18, R13, 0x1, RZ ;  /* 0x000000010d127819 */ /* 0x000fe400000006ff */
[----:B------:R-:W-:Y:S02]  /*03d0*/  LEA R20, R14, R15, 0x5 ;  /* 0x0000000f0e147211 */ /* 0x000fe400078e28ff */
[----:B--2---:R-:W-:Y:S01]  /*03e0*/  SHF.R.U32.HI R13, RZ, 0x10, R6 ;  /* 0x00000010ff0d7819 */ /* 0x004fe20000011606 */
[----:B------:R5:W-:Y:S01]  /*03f0*/  STS.U16 [R18], R6 ;  /* 0x0000000612007388 */ /* 0x000be20000000400 */
[----:B------:R-:W-:Y:S02]  /*0400*/  SHF.R.U32.HI R15, RZ, 0x10, R7 ;  /* 0x00000010ff0f7819 */ /* 0x000fe40000011607 */
[----:B---3--:R-:W-:Y:S01]  /*0410*/  SHF.R.U32.HI R21, RZ, 0x10, R9 ;  /* 0x00000010ff157819 */ /* 0x008fe20000011609 */
[----:B------:R0:W-:Y:S01]  /*0420*/  STS.U16 [R18+0x884], R9 ;  /* 0x0008840912007388 */ /* 0x0001e20000000400 */
[----:B------:R-:W-:-:S02]  /*0430*/  SHF.R.U32.HI R19, RZ, 0x10, R8 ;  /* 0x00000010ff137819 */ /* 0x000fc40000011608 */
[----:B----4-:R-:W-:Y:S01]  /*0440*/  SHF.R.U32.HI R23, RZ, 0x10, R10 ;  /* 0x00000010ff177819 */ /* 0x010fe2000001160a */
[----:B------:R1:W-:Y:S01]  /*0450*/  STS.U16 [R18+0x2], R13 ;  /* 0x0000020d12007388 */ /* 0x0003e20000000400 */
[----:B------:R-:W-:-:S03]  /*0460*/  SHF.R.U32.HI R25, RZ, 0x10, R11 ;  /* 0x00000010ff197819 */ /* 0x000fc6000001160b */
[----:B------:R2:W-:Y:S01]  /*0470*/  STS.U16 [R18+0x6], R15 ;  /* 0x0000060f12007388 */ /* 0x0005e20000000400 */
[----:B-----5:R-:W-:Y:S02]  /*0480*/  SHF.R.U32.HI R6, RZ, 0x10, R16 ;  /* 0x00000010ff067819 */ /* 0x020fe40000011610 */
[----:B0-----:R-:W-:Y:S01]  /*0490*/  MOV R9, 0x4 ;  /* 0x0000000400097802 */ /* 0x001fe20000000f00 */
[----:B------:R-:W-:Y:S01]  /*04a0*/  STS.U16 [R18+0x4], R7 ;  /* 0x0000040712007388 */ /* 0x000fe20000000400 */
[----:B-1----:R-:W-:-:S03]  /*04b0*/  SHF.R.U32.HI R13, RZ, 0x10, R17 ;  /* 0x00000010ff0d7819 */ /* 0x002fc60000011611 */
[----:B------:R-:W-:Y:S01]  /*04c0*/  STS.U16 [R18+0x880], R8 ;  /* 0x0008800812007388 */ /* 0x000fe20000000400 */
[----:B--2---:R-:W-:-:S03]  /*04d0*/  IMAD.WIDE R14, R20, R9, c[0x0][0x170] ;  /* 0x00005c00140e7625 */ /* 0x004fc600078e0209 */
[----:B------:R-:W-:Y:S04]  /*04e0*/  STS.U16 [R18+0x882], R19 ;  /* 0x0008821312007388 */ /* 0x000fe80000000400 */
        /* <DEDUP_REMOVED lines=9> */
[----:B------:R-:W-:Y:S06]  /*0580*/  BAR.SYNC 0x0 ;  /* 0x0000000000007b1d */ /* 0x000fec0000000000 */
[----:B------:R0:W2:Y:S01]  /*0590*/  @!P0 LDG.E.EL R24, [R14.64] ;  /* 0x000000040e188981 */ /* 0x0000a2000c2e1900 */
[----:B------:R-:W-:Y:S01]  /*05a0*/  MOV R19, RZ ;  /* 0x000000ff00137202 */ /* 0x000fe20000000f00 */
[----:B------:R-:W-:-:S05]  /*05b0*/  IMAD.WIDE R8, R20, R9, c[0x0][0x168] ;  /* 0x00005a0014087625 */ /* 0x000fca00078e0209 */
[----:B------:R1:W3:Y:S01]  /*05c0*/  @!P0 LDG.E.EL R19, [R8.64] ;  /* 0x0000000408138981 */ /* 0x0002e2000c2e1900 */
[----:B------:R-:W-:Y:S01]  /*05d0*/  PRMT R7, RZ, 0x7610, R7 ;  /* 0x00007610ff077816 */ /* 0x000fe20000000007 */
[----:B------:R-:W-:Y:S01]  /*05e0*/  IMAD.WIDE R20, R12, R5, c[0x0][0x178] ;  /* 0x00005e000c147625 */ /* 0x000fe200078e0205 */
[----:B------:R-:W-:-:S03]  /*05f0*/  PRMT R16, RZ, 0x7610, R16 ;  /* 0x00007610ff107816 */ /* 0x000fc60000000010 */
[----:B------:R-:W-:Y:S01]  /*0600*/  IMAD.WIDE R22, R12, R5, c[0x0][0x180] ;  /* 0x000060000c167625 */ /* 0x000fe200078e0205 */
[----:B------:R4:W5:Y:S04]  /*0610*/  @!P0 LDG.E.EL.U16 R7, [R20.64] ;  /* 0x0000000414078981 */ /* 0x000968000c2e1500 */
[----:B------:R0:W5:Y:S01]  /*0620*/  @!P0 LDG.E.EL.U16 R16, [R22.64] ;  /* 0x0000000416108981 */ /* 0x000162000c2e1500 */
[C---:B------:R-:W-:Y:S02]  /*0630*/  LOP3.LUT R10, R0.reuse, 0xff, RZ, 0xc0, !PT ;  /* 0x000000ff000a7812 */ /* 0x040fe400078ec0ff */
[----:B------:R-:W-:-:S03]  /*0640*/  SHF.L.U32 R0, R0, 0x3, RZ ;  /* 0x0000000300007819 */ /* 0x000fc600000006ff */
[----:B------:R-:W-:Y:S01]  /*0650*/  IMAD R12, R10, 0x22, RZ ;  /* 0x000000220a0c7824 */ /* 0x000fe200078e02ff */
[----:B-1----:R-:W-:-:S04]  /*0660*/  LOP3.LUT R9, R0, 0xf8, RZ, 0xe2, !PT ;  /* 0x000000f800097812 */ /* 0x002fc800078ee2ff */
[----:B------:R-:W1:Y:S01]  /*0670*/  LDS.U16 R5, [R12] ;  /* 0x000000000c057984 */ /* 0x000e620000000400 */
[----:B------:R-:W-:Y:S02]  /*0680*/  IADD3 R9, R4, R9, RZ ;  /* 0x0000000904097210 */ /* 0x000fe40007ffe0ff */
[----:B------:R-:W-:Y:S01]  /*0690*/  LOP3.LUT R4, R2, 0x8, R3, 0xfe, !PT ;  /* 0x0000000802047812 */ /* 0x000fe200078efe03 */
[----:B------:R-:W-:Y:S01]  /*06a0*/  LDS.U16 R6, [R12+0x2] ;  /* 0x000002000c067984 */ /* 0x000fe20000000400 */
[C---:B------:R-:W-:Y:S01]  /*06b0*/  ISETP.GE.AND P0, PT, R9.reuse, 0x1b80, PT ;  /* 0x00001b800900780c */ /* 0x040fe20003f06270 */
[----:B------:R-:W-:Y:S02]  /*06c0*/  IMAD.HI R0, R9, 0x66666667, RZ ;  /* 0x6666666709007827 */ /* 0x000fe400078e02ff */
[----:B0-----:R-:W0:Y:S01]  /*06d0*/  LDS.U16 R14, [R12+0x4] ;  /* 0x000004000c0e7984 */ /* 0x001e220000000400 */
[----:B------:R-:W-:Y:S02]  /*06e0*/  ISETP.LT.AND P1, PT, R4, 0xa8c, !P0 ;  /* 0x00000a8c0400780c */ /* 0x000fe40004721270 */
[----:B------:R-:W-:Y:S01]  /*06f0*/  SHF.R.U32.HI R11, RZ, 0x1f, R0 ;  /* 0x0000001fff0b7819 */ /* 0x000fe20000011600 */
[----:B------:R-:W0:Y:S03]  /*0700*/  LDS.U16 R15, [R12+0x6] ;  /* 0x000006000c0f7984 */ /* 0x000e260000000400 */
[----:B------:R-:W-:Y:S01]  /*0710*/  LEA.HI.SX32 R8, R0, R11, 0x19 ;  /* 0x0000000b00087211 */ /* 0x000fe200078fcaff */
[----:B------:R-:W0:Y:S01]  /*0720*/  LDS.U16 R17, [R12+0x8] ;  /* 0x000008000c117984 */ /* 0x000e220000000400 */
[----:B------:R-:W-:-:S02]  /*0730*/  MOV R11, 0x381b5837 ;  /* 0x381b5837000b7802 */ /* 0x000fc40000000f00 */
[----:B------:R-:W-:Y:S01]  /*0740*/  LOP3.LUT R0, R2, R3, RZ, 0xfc, !PT ;  /* 0x0000000302007212 */ /* 0x000fe200078efcff */
[----:B------:R-:W0:Y:S01]  /*0750*/  LDS.U16 R22, [R12+0x10] ;  /* 0x000010000c167984 */ /* 0x000e220000000400 */
[----:B------:R-:W-:Y:S02]  /*0760*/  IMAD R29, R8, -0x140, R9 ;  /* 0xfffffec0081d7824 */ /* 0x000fe400078e0209 */
[----:B------:R-:W-:Y:S01]  /*0770*/  ISETP.LT.AND P0, PT, R0, 0xa8c, !P0 ;  /* 0x00000a8c0000780c */ /* 0x000fe20004701270 */
[----:B----4-:R-:W4:Y:S01]  /*0780*/  LDS.U16 R20, [R12+0xc] ;  /* 0x00000c000c147984 */ /* 0x010f220000000400 */
[----:B------:R-:W-:-:S03]  /*0790*/  IMAD R29, R8, 0xd2f00, R29 ;  /* 0x000d2f00081d7824 */ /* 0x000fc600078e021d */
[----:B------:R-:W4:Y:S01]  /*07a0*/  LDS.U16 R13, [R12+0x12] ;  /* 0x000012000c0d7984 */ /* 0x000f220000000400 */
[----:B------:R-:W-:-:S03]  /*07b0*/  IMAD R0, R0, 0x140, R29 ;  /* 0x0000014000007824 */ /* 0x000fc600078e021d */
[----:B------:R-:W4:Y:S04]  /*07c0*/  LDS.U16 R18, [R12+0xa] ;  /* 0x00000a000c127984 */ /* 0x000f280000000400 */
[----:B------:R-:W4:Y:S01]  /*07d0*/  LDS.U16 R8, [R12+0x14] ;  /* 0x000014000c087984 */ /* 0x000f220000000400 */
[----:B-1----:R-:W-:-:S03]  /*07e0*/  HADD2.F32 R4, -RZ, R5.H0_H0 ;  /* 0x20000005ff047230 */ /* 0x002fc60000004100 */
[----:B------:R-:W-:Y:S04]  /*07f0*/  LDS.U16 R21, [R12+0xe] ;  /* 0x00000e000c157984 */ /* 0x000fe80000000400 */
[----:B------:R-:W1:Y:S01]  /*0800*/  LDS.U16 R9, [R12+0x16] ;  /* 0x000016000c097984 */ /* 0x000e620000000400 */
[----:B0-----:R-:W-:-:S03]  /*0810*/  HADD2.F32 R36, -RZ, R14.H0_H0 ;  /* 0x2000000eff247230 */ /* 0x001fc60000004100 */
[----:B------:R-:W0:Y:S01]  /*0820*/  LDS.U16 R5, [R12+0x18] ;  /* 0x000018000c057984 */ /* 0x000e220000000400 */
[----:B------:R-:W-:-:S03]  /*0830*/  HADD2.F32 R34, -RZ, R15.H0_H0 ;  /* 0x2000000fff227230 */ /* 0x000fc60000004100 */
[----:B------:R-:W-:Y:S01]  /*0840*/  LDS.U16 R3, [R12+0x1e] ;  /* 0x00001e000c037984 */ /* 0x000fe20000000400 */
[----:B------:R-:W-:Y:S02]  /*0850*/  HADD2.F32 R32, -RZ, R17.H0_H0 ;  /* 0x20000011ff207230 */ /* 0x000fe40000004100 */
[----:B------:R-:W-:Y:S02]  /*0860*/  HADD2.F32 R22, -RZ, R22.H0_H0 ;  /* 0x20000016ff167230 */ /* 0x000fe40000004100 */
[----:B----4-:R-:W-:Y:S02]  /*0870*/  HADD2.F32 R26, -RZ, R20.H0_H0 ;  /* 0x20000014ff1a7230 */ /* 0x010fe40000004100 */
[----:B------:R-:W-:Y:S02]  /*0880*/  HADD2.F32 R20, -RZ, R13.H0_H0 ;  /* 0x2000000dff147230 */ /* 0x000fe40000004100 */
[----:B------:R-:W-:Y:S02]  /*0890*/  HADD2.F32 R30, -RZ, R18.H0_H0 ;  /* 0x20000012ff1e7230 */ /* 0x000fe40000004100 */
[----:B------:R-:W-:-:S02]  /*08a0*/  HADD2.F32 R18, -RZ, R8.H0_H0 ;  /* 0x20000008ff127230 */ /* 0x000fc40000004100 */
[----:B-1----:R-:W-:Y:S01]  /*08b0*/  HADD2.F32 R14, -RZ, R9.H0_H0 ;  /* 0x20000009ff0e7230 */ /* 0x002fe20000004100 */
[----:B--2---:R-:W-:Y:S01]  /*08c0*/  FFMA R2, R24, R11, 9.9999997473787516356e-06 ;  /* 0x3727c5ac18027423 */ /* 0x004fe2000000000b */
[----:B------:R-:W-:Y:S02]  /*08d0*/  HADD2.F32 R24, -RZ, R6.H0_H0 ;  /* 0x20000006ff187230 */ /* 0x000fe40000004100 */
[----:B------:R-:W1:Y:S03]  /*08e0*/  LDS.U16 R6, [R12+0x1a] ;  /* 0x00001a000c067984 */ /* 0x000e660000000400 */
[----:B------:R-:W2:Y:S01]  /*08f0*/  MUFU.RSQ R2, R2 ;  /* 0x0000000200027308 */ /* 0x000ea20000001400 */
[--C-:B---3--:R-:W-:Y:S01]  /*0900*/  FADD R23, R4, -R19.reuse ;  /* 0x8000001304177221 */ /* 0x108fe20000000000 */
[--C-:B------:R-:W-:Y:S01]  /*0910*/  FADD R11, R24, -R19.reuse ;  /* 0x80000013180b7221 */ /* 0x100fe20000000000 */
[----:B------:R-:W3:Y:S01]  /*0920*/  LDS.U16 R4, [R12+0x1c] ;  /* 0x00001c000c047984 */ /* 0x000ee20000000400 */
[--C-:B------:R-:W-:Y:S01]  /*0930*/  FADD R35, R36, -R19.reuse ;  /* 0x8000001324237221 */ /* 0x100fe20000000000 */
[--C-:B------:R-:W-:Y:S01]  /*0940*/  FADD R33, R34, -R19.reuse ;  /* 0x8000001322217221 */ /* 0x100fe20000000000 */
[--C-:B------:R-:W-:Y:S01]  /*0950*/  FADD R31, R32, -R19.reuse ;  /* 0x80000013201f7221 */ /* 0x100fe20000000000 */
[--C-:B------:R-:W-:Y:S01]  /*0960*/  FADD R17, R22, -R19.reuse ;  /* 0x8000001316117221 */ /* 0x100fe20000000000 */
[----:B------:R-:W-:Y:S06]  /*0970*/  BAR.SYNC 0x0 ;  /* 0x0000000000007b1d */ /* 0x000fec0000000000 */
[--C-:B------:R-:W-:Y:S01]  /*0980*/  FADD R15, R20, -R19.reuse ;  /* 0x80000013140f7221 */ /* 0x100fe20000000000 */
[----:B------:R-:W-:Y:S01]  /*0990*/  HADD2.F32 R24, -RZ, R21.H0_H0 ;  /* 0x20000015ff187230 */ /* 0x000fe20000004100 */
[C---:B--2---:R-:W-:Y:S01]  /*09a0*/  FMUL R23, R2.reuse, R23 ;  /* 0x0000001702177220 */ /* 0x044fe20000400000 */
[C---:B------:R-:W-:Y:S01]  /*09b0*/  FMUL R25, R2.reuse, R11 ;  /* 0x0000000b02197220 */ /* 0x040fe20000400000 */
[C---:B------:R-:W-:Y:S01]  /*09c0*/  FMUL R35, R2.reuse, R35 ;  /* 0x0000002302237220 */ /* 0x040fe20000400000 */
[C---:B------:R-:W-:Y:S01]  /*09d0*/  FMUL R33, R2.reuse, R33 ;  /* 0x0000002102217220 */ /* 0x040fe20000400000 */
[----:B------:R-:W-:Y:S01]  /*09e0*/  FMUL R37, R2, R31 ;  /* 0x0000001f02257220 */ /* 0x000fe20000400000 */
[----:B------:R-:W-:Y:S01]  /*09f0*/  STS [R10.X4], R23 ;  /* 0x000000170a007388 */ /* 0x000fe20000004800 */
[----:B0-----:R-:W-:Y:S01]  /*0a00*/  HADD2.F32 R12, -RZ, R5.H0_H0 ;  /* 0x20000005ff0c7230 */ /* 0x001fe20000004100 */
[--C-:B------:R-:W-:Y:S01]  /*0a10*/  FADD R27, R30, -R19.reuse ;  /* 0x800000131e1b7221 */ /* 0x100fe20000000000 */
[----:B-----5:R-:W-:Y:S01]  /*0a20*/  HADD2.F32 R7, -RZ, R7.H0_H0 ;  /* 0x20000007ff077230 */ /* 0x020fe20000004100 */
[----:B------:R-:W-:Y:S06]  /*0a30*/  BAR.SYNC 0x0 ;  /* 0x0000000000007b1d */ /* 0x000fec0000000000 */
[----:B------:R-:W0:Y:S01]  /*0a40*/  LDS R11, [R10.X4] ;  /* 0x000000000a0b7984 */ /* 0x000e220000004800 */
[----:B------:R-:W-:Y:S01]  /*0a50*/  HADD2.F32 R16, -RZ, R16.H0_H0 ;  /* 0x20000010ff107230 */ /* 0x000fe20000004100 */
[--C-:B------:R-:W-:Y:S01]  /*0a60*/  FADD R23, R24, -R19.reuse ;  /* 0x8000001318177221 */ /* 0x100fe20000000000 */
[--C-:B------:R-:W-:Y:S01]  /*0a70*/  FADD R13, R18, -R19.reuse ;  /* 0x80000013120d7221 */ /* 0x100fe20000000000 */
[----:B------:R-:W-:Y:S06]  /*0a80*/  BAR.SYNC 0x0 ;  /* 0x0000000000007b1d */ /* 0x000fec0000000000 */
[----:B------:R-:W-:Y:S01]  /*0a90*/  STS [R10.X4], R25 ;  /* 0x000000190a007388 */ /* 0x000fe20000004800 */
[----:B-1----:R-:W-:Y:S01]  /*0aa0*/  HADD2.F32 R8, -RZ, R6.H0_H0 ;  /* 0x20000006ff087230 */ /* 0x002fe20000004100 */
[--C-:B------:R-:W-:Y:S01]  /*0ab0*/  FADD R9, R14, -R19.reuse ;  /* 0x800000130e097221 */ /* 0x100fe20000000000 */
[----:B---3--:R-:W-:Y:S01]  /*0ac0*/  HADD2.F32 R6, -RZ, R4.H0_H0 ;  /* 0x20000004ff067230 */ /* 0x008fe20000004100 */
[----:B------:R-:W-:Y:S06]  /*0ad0*/  BAR.SYNC 0x0 ;  /* 0x0000000000007b1d */ /* 0x000fec0000000000 */
[----:B------:R-:W1:Y:S01]  /*0ae0*/  LDS R28, [R10.X4] ;  /* 0x000000000a1c7984 */ /* 0x000e620000004800 */
[----:B------:R-:W-:Y:S01]  /*0af0*/  HADD2.F32 R4, -RZ, R3.H0_H0 ;  /* 0x20000003ff047230 */ /* 0x000fe20000004100 */
[--C-:B------:R-:W-:Y:S01]  /*0b00*/  FADD R25, R26, -R19.reuse ;  /* 0x800000131a197221 */ /* 0x100fe20000000000 */
[--C-:B------:R-:W-:Y:S01]  /*0b10*/  FADD R3, R12, -R19.reuse ;  /* 0x800000130c037221 */ /* 0x100fe20000000000 */
[----:B------:R-:W-:Y:S06]  /*0b20*/  BAR.SYNC 0x0 ;  /* 0x0000000000007b1d */ /* 0x000fec0000000000 */
[----:B------:R-:W-:Y:S01]  /*0b30*/  STS [R10.X4], R35 ;  /* 0x000000230a007388 */ /* 0x000fe20000004800 */
[--C-:B------:R-:W-:Y:S01]  /*0b40*/  FADD R21, R8, -R19.reuse ;  /* 0x8000001308157221 */ /* 0x100fe20000000000 */
[--C-:B------:R-:W-:Y:S01]  /*0b50*/  FADD R5, R6, -R19.reuse ;  /* 0x8000001306057221 */ /* 0x100fe20000000000 */
[----:B------:R-:W-:Y:S01]  /*0b60*/  FADD R19, R4, -R19 ;  /* 0x8000001304137221 */ /* 0x000fe20000000000 */
[----:B------:R-:W-:Y:S06]  /*0b70*/  BAR.SYNC 0x0 ;  /* 0x0000000000007b1d */ /* 0x000fec0000000000 */
[----:B------:R-:W2:Y:S01]  /*0b80*/  LDS R22, [R10.X4] ;  /* 0x000000000a167984 */ /* 0x000ea20000004800 */
[C-C-:B0-----:R-:W-:Y:S01]  /*0b90*/  FFMA R11, R7.reuse, R11, R16.reuse ;  /* 0x0000000b070b7223 */ /* 0x141fe20000000010 */
[C---:B------:R-:W-:Y:S01]  /*0ba0*/  FMUL R31, R2.reuse, R27 ;  /* 0x0000001b021f7220 */ /* 0x040fe20000400000 */
[C---:B------:R-:W-:Y:S01]  /*0bb0*/  FMUL R25, R2.reuse, R25 ;  /* 0x0000001902197220 */ /* 0x040fe20000400000 */
[----:B------:R-:W-:Y:S06]  /*0bc0*/  BAR.SYNC 0x0 ;  /* 0x0000000000007b1d */ /* 0x000fec0000000000 */
[----:B------:R-:W-:Y:S01]  /*0bd0*/  STS [R10.X4], R33 ;  /* 0x000000210a007388 */ /* 0x000fe20000004800 */
[C---:B------:R-:W-:Y:S01]  /*0be0*/  FMUL R23, R2.reuse, R23 ;  /* 0x0000001702177220 */ /* 0x040fe20000400000 */
[C---:B------:R-:W-:Y:S01]  /*0bf0*/  FMUL R27, R2.reuse, R17 ;  /* 0x00000011021b7220 */ /* 0x040fe20000400000 */
[C---:B------:R-:W-:Y:S01]  /*0c00*/  FMUL R15, R2.reuse, R15 ;  /* 0x0000000f020f7220 */ /* 0x040fe20000400000 */
[----:B------:R-:W-:Y:S06]  /*0c10*/  BAR.SYNC 0x0 ;  /* 0x0000000000007b1d */ /* 0x000fec0000000000 */
[----:B------:R-:W0:Y:S01]  /*0c20*/  LDS R20, [R10.X4] ;  /* 0x000000000a147984 */ /* 0x000e220000004800 */
[C---:B------:R-:W-:Y:S01]  /*0c30*/  FMUL R13, R2.reuse, R13 ;  /* 0x0000000d020d7220 */ /* 0x040fe20000400000 */
[C---:B------:R-:W-:Y:S01]  /*0c40*/  FMUL R9, R2.reuse, R9 ;  /* 0x0000000902097220 */ /* 0x040fe20000400000 */
[C---:B------:R-:W-:Y:S01]  /*0c50*/  FMUL R3, R2.reuse, R3 ;  /* 0x0000000302037220 */ /* 0x040fe20000400000 */
[----:B------:R-:W-:Y:S06]  /*0c60*/  BAR.SYNC 0x0 ;  /* 0x0000000000007b1d */ /* 0x000fec0000000000 */
[----:B------:R-:W-:Y:S01]  /*0c70*/  STS [R10.X4], R37 ;  /* 0x000000250a007388 */ /* 0x000fe20000004800 */
[C---:B------:R-:W-:Y:S01]  /*0c80*/  FMUL R21, R2.reuse, R21 ;  /* 0x0000001502157220 */ /* 0x040fe20000400000 */
[C---:B------:R-:W-:Y:S01]  /*0c90*/  FMUL R5, R2.reuse, R5 ;  /* 0x0000000502057220 */ /* 0x040fe20000400000 */
[----:B------:R-:W-:Y:S01]  /*0ca0*/  FMUL R19, R2, R19 ;  /* 0x0000001302137220 */ /* 0x000fe20000400000 */
[----:B------:R-:W-:Y:S06]  /*0cb0*/  BAR.SYNC 0x0 ;  /* 0x0000000000007b1d */ /* 0x000fec0000000000 */
[----:B------:R-:W3:Y:S01]  /*0cc0*/  LDS R35, [R10.X4] ;  /* 0x000000000a237984 */ /* 0x000ee20000004800 */
[----:B------:R-:W-:Y:S01]  /*0cd0*/  FADD R2, RZ, -R11 ;  /* 0x8000000bff027221 */ /* 0x000fe20000000000 */
[C-C-:B-1----:R-:W-:Y:S01]  /*0ce0*/  FFMA R28, R7.reuse, R28, R16.reuse ;  /* 0x0000001c071c7223 */ /* 0x142fe20000000010 */
[C---:B--2---:R-:W-:Y:S01]  /*0cf0*/  FFMA R22, R7.reuse, R22, R16 ;  /* 0x0000001607167223 */ /* 0x044fe20000000010 */
[----:B------:R-:W-:Y:S06]  /*0d00*/  BAR.SYNC 0x0 ;  /* 0x0000000000007b1d */ /* 0x000fec0000000000 */
[----:B------:R-:W-:Y:S01]  /*0d10*/  FMUL R4, R2, 1.4426950216293334961 ;  /* 0x3fb8aa3b02047820 */ /* 0x000fe20000400000 */
[----:B------:R-:W-:Y:S01]  /*0d20*/  FADD R2, RZ, -R28 ;  /* 0x8000001cff027221 */ /* 0x000fe20000000000 */
[----:B------:R-:W-:Y:S03]  /*0d30*/  STS [R10.X4], R31 ;  /* 0x0000001f0a007388 */ /* 0x000fe60000004800 */
[----:B------:R-:W-:Y:S01]  /*0d40*/  FMUL R14, R2, 1.4426950216293334961 ;  /* 0x3fb8aa3b020e7820 */ /* 0x000fe20000400000 */
[----:B------:R-:W-:Y:S06]  /*0d50*/  BAR.SYNC 0x0 ;  /* 0x0000000000007b1d */ /* 0x000fec0000000000 */
[----:B------:R-:W-:Y:S01]  /*0d60*/  FSETP.GEU.AND P2, PT, R4, -126, PT ;  /* 0xc2fc00000400780b */ /* 0x000fe20003f4e000 */
[----:B------:R-:W1:Y:S04]  /*0d70*/  LDS R12, [R10.X4] ;  /* 0x000000000a0c7984 */ /* 0x000e680000004800 */
[----:B------:R-:W-:Y:S06]  /*0d80*/  BAR.SYNC 0x0 ;  /* 0x0000000000007b1d */ /* 0x000fec0000000000 */
[----:B------:R-:W-:Y:S01]  /*0d90*/  FSETP.GEU.AND P3, PT, R14, -126, PT ;  /* 0xc2fc00000e00780b */ /* 0x000fe20003f6e000 */
[----:B------:R-:W-:Y:S01]  /*0da0*/  STS [R10.X4], R25 ;  /* 0x000000190a007388 */ /* 0x000fe20000004800 */
[----:B------:R-:W-:Y:S01]  /*0db0*/  @!P2 FMUL R4, R4, 0.5 ;  /* 0x3f0000000404a820 */ /* 0x000fe20000400000 */
[----:B------:R-:W-:Y:S01]  /*0dc0*/  FADD R2, RZ, -R22 ;  /* 0x80000016ff027221 */ /* 0x000fe20000000000 */
[C-C-:B0-----:R-:W-:Y:S01]  /*0dd0*/  FFMA R20, R7.reuse, R20, R16.reuse ;  /* 0x0000001407147223 */ /* 0x141fe20000000010 */
[----:B------:R-:W-:Y:S06]  /*0de0*/  BAR.SYNC 0x0 ;  /* 0x0000000000007b1d */ /* 0x000fec0000000000 */
[----:B------:R-:W0:Y:S01]  /*0df0*/  LDS R8, [R10.X4] ;  /* 0x000000000a087984 */ /* 0x000e220000004800 */
[----:B---3--:R-:W-:Y:S01]  /*0e00*/  FFMA R18, R7, R35, R16 ;  /* 0x0000002307127223 */ /* 0x008fe20000000010 */
[----:B------:R-:W-:Y:S01]  /*0e10*/  @!P3 FMUL R14, R14, 0.5 ;  /* 0x3f0000000e0eb820 */ /* 0x000fe20000400000 */
[----:B------:R2:W3:Y:S01]  /*0e20*/  MUFU.EX2 R6, R4 ;  /* 0x0000000400067308 */ /* 0x0004e20000000800 */
[----:B------:R-:W-:Y:S06]  /*0e30*/  BAR.SYNC 0x0 ;  /* 0x0000000000007b1d */ /* 0x000fec0000000000 */
[----:B------:R-:W-:Y:S01]  /*0e40*/  STS [R10.X4], R23 ;  /* 0x000000170a007388 */ /* 0x000fe20000004800 */
[----:B------:R-:W4:Y:S01]  /*0e50*/  MUFU.EX2 R17, R14 ;  /* 0x0000000e00117308 */ /* 0x000f220000000800 */
[----:B--2---:R-:W-:Y:S01]  /*0e60*/  FADD R4, RZ, -R18 ;  /* 0x80000012ff047221 */ /* 0x004fe20000000000 */
[----:B------:R-:W-:Y:S01]  /*0e70*/  FMUL R24, R2, 1.4426950216293334961 ;  /* 0x3fb8aa3b02187820 */ /* 0x000fe20000400000 */
[----:B------:R-:W-:Y:S06]  /*0e80*/  BAR.SYNC 0x0 ;  /* 0x0000000000007b1d */ /* 0x000fec0000000000 */
[----:B------:R-:W-:Y:S01]  /*0e90*/  FMUL R26, R4, 1.4426950216293334961 ;  /* 0x3fb8aa3b041a7820 */ /* 0x000fe20000400000 */
[----:B------:R-:W2:Y:S01]  /*0ea0*/  LDS R31, [R10.X4] ;  /* 0x000000000a1f7984 */ /* 0x000ea20000004800 */
[----:B---3--:R-:W-:-:S03]  /*0eb0*/  @!P2 FMUL R6, R6, R6 ;  /* 0x000000060606a220 */ /* 0x008fc60000400000 */
[----:B------:R-:W-:Y:S06]  /*0ec0*/  BAR.SYNC 0x0 ;  /* 0x0000000000007b1d */ /* 0x000fec0000000000 */
[----:B------:R-:W-:Y:S01]  /*0ed0*/  FSETP.GEU.AND P6, PT, R26, -126, PT ;  /* 0xc2fc00001a00780b */ /* 0x000fe20003fce000 */
[----:B----4-:R-:W-:Y:S01]  /*0ee0*/  @!P3 FMUL R17, R17, R17 ;  /* 0x000000111111b220 */ /* 0x010fe20000400000 */
[----:B------:R-:W-:Y:S01]  /*0ef0*/  FADD R30, R6, 1 ;  /* 0x3f800000061e7421 */ /* 0x000fe20000000000 */
[----:B------:R-:W-:Y:S04]  /*0f00*/  STS [R10.X4], R27 ;  /* 0x0000001b0a007388 */ /* 0x000fe80000004800 */
[----:B------:R-:W-:Y:S06]  /*0f10*/  BAR.SYNC 0x0 ;  /* 0x0000000000007b1d */ /* 0x000fec0000000000 */
[----:B------:R-:W-:Y:S01]  /*0f20*/  FSETP.GEU.AND P2, PT, R24, -126, PT ;  /* 0xc2fc00001800780b */ /* 0x000fe20003f4e000 */
[----:B------:R-:W-:Y:S01]  /*0f30*/  FADD R25, R17, 1 ;  /* 0x3f80000011197421 */ /* 0x000fe20000000000 */
[----:B------:R-:W-:Y:S01]  /*0f40*/  FSETP.GT.AND P4, PT, R30, 8.50705917302346158658e+37, PT ;  /* 0x7e8000001e00780b */ /* 0x000fe20003f84000 */
[----:B------:R-:W3:Y:S01]  /*0f50*/  LDS R17, [R10.X4] ;  /* 0x000000000a117984 */ /* 0x000ee20000004800 */
[----:B------:R-:W-:Y:S01]  /*0f60*/  @!P6 FMUL R26, R26, 0.5 ;  /* 0x3f0000001a1ae820 */ /* 0x000fe20000400000 */
[----:B-1----:R-:W-:-:S02]  /*0f70*/  FFMA R12, R7, R12, R16 ;  /* 0x0000000c070c7223 */ /* 0x002fc40000000010 */
[----:B------:R-:W-:Y:S06]  /*0f80*/  BAR.SYNC 0x0 ;  /* 0x0000000000007b1d */ /* 0x000fec0000000000 */
[----:B------:R-:W-:Y:S04]  /*0f90*/  STS [R10.X4], R15 ;  /* 0x0000000f0a007388 */ /* 0x000fe80000004800 */
[----:B------:R-:W-:Y:S06]  /*0fa0*/  BAR.SYNC 0x0 ;  /* 0x0000000000007b1d */ /* 0x000fec0000000000 */
[----:B------:R-:W-:Y:S04]  /*0fb0*/  LDS R6, [R10.X4] ;  /* 0x000000000a067984 */ /* 0x000fe80000004800 */
[----:B------:R-:W-:Y:S06]  /*0fc0*/  BAR.SYNC 0x0 ;  /* 0x0000000000007b1d */ /* 0x000fec0000000000 */
[C---:B------:R-:W-:Y:S01]  /*0fd0*/  FSETP.GT.AND P3, PT, R25.reuse, 8.50705917302346158658e+37, PT ;  /* 0x7e8000001900780b */ /* 0x040fe20003f64000 */
[----:B------:R-:W-:Y:S01]  /*0fe0*/  STS [R10.X4], R13 ;  /* 0x0000000d0a007388 */ /* 0x000fe20000004800 */
[----:B------:R-:W1:Y:S01]  /*0ff0*/  MUFU.EX2 R26, R26 ;  /* 0x0000001a001a7308 */ /* 0x000e620000000800 */
[----:B------:R-:W-:Y:S01]  /*1000*/  @!P2 FMUL R24, R24, 0.5 ;  /* 0x3f0000001818a820 */ /* 0x000fe20000400000 */
[----:B------:R-:W-:Y:S01]  /*1010*/  @P4 FMUL R30, R30, 0.25 ;  /* 0x3e8000001e1e4820 */ /* 0x000fe20000400000 */
[----:B------:R-:W-:Y:S06]  /*1020*/  BAR.SYNC 0x0 ;  /* 0x0000000000007b1d */ /* 0x000fec0000000000 */
[----:B------:R-:W4:Y:S01]  /*1030*/  LDS R15, [R10.X4] ;  /* 0x000000000a0f7984 */ /* 0x000f220000004800 */
[----:B------:R5:W0:Y:S01]  /*1040*/  MUFU.EX2 R23, R24 ;  /* 0x0000001800177308 */ /* 0x000a220000000800 */
[----:B------:R-:W-:Y:S01]  /*1050*/  FADD R2, RZ, -R20 ;  /* 0x80000014ff027221 */ /* 0x000fe20000000000 */
[----:B------:R-:W-:Y:S01]  /*1060*/  @P3 FMUL R25, R25, 0.25 ;  /* 0x3e80000019193820 */ /* 0x000fe20000400000 */
[----:B------:R-:W-:Y:S06]  /*1070*/  BAR.SYNC 0x0 ;  /* 0x0000000000007b1d */ /* 0x000fec0000000000 */
[----:B------:R-:W-:Y:S01]  /*1080*/  STS [R10.X4], R9 ;  /* 0x000000090a007388 */ /* 0x000fe20000004800 */
[----:B-----5:R-:W-:Y:S01]  /*1090*/  FADD R24, RZ, -R12 ;  /* 0x8000000cff187221 */ /* 0x020fe20000000000 */
[----:B------:R5:W1:Y:S01]  /*10a0*/  MUFU.RCP R14, R30 ;  /* 0x0000001e000e7308 */ /* 0x000a620000001000 */
[----:B------:R-:W-:Y:S01]  /*10b0*/  FMUL R27, R2, 1.4426950216293334961 ;  /* 0x3fb8aa3b021b7820 */ /* 0x000fe20000400000 */
[----:B------:R-:W-:Y:S06]  /*10c0*/  BAR.SYNC 0x0 ;  /* 0x0000000000007b1d */ /* 0x000fec0000000000 */
[C-C-:B0-----:R-:W-:Y:S01]  /*10d0*/  FFMA R9, R7.reuse, R8, R16.reuse ;  /* 0x0000000807097223 */ /* 0x141fe20000000010 */
[----:B------:R-:W0:Y:S01]  /*10e0*/  LDS R35, [R10.X4] ;  /* 0x000000000a237984 */ /* 0x000e220000004800 */
[----:B------:R-:W-:Y:S01]  /*10f0*/  MOV R2, 0x3e800000 ;  /* 0x3e80000000027802 */ /* 0x000fe20000000f00 */
[----:B------:R-:W-:Y:S01]  /*1100*/  FMUL R24, R24, 1.4426950216293334961 ;  /* 0x3fb8aa3b18187820 */ /* 0x000fe20000400000 */
[----:B------:R-:W-:Y:S01]  /*1110*/  FADD R8, RZ, -R9 ;  /* 0x80000009ff087221 */ /* 0x000fe20000000000 */
[----:B------:R-:W-:Y:S06]  /*1120*/  BAR.SYNC 0x0 ;  /* 0x0000000000007b1d */ /* 0x000fec0000000000 */
[----:B------:R-:W-:Y:S01]  /*1130*/  STS [R10.X4], R3 ;  /* 0x000000030a007388 */ /* 0x000fe20000004800 */
[----:B-----5:R-:W-:Y:S01]  /*1140*/  FMUL R30, R8, 1.4426950216293334961 ;  /* 0x3fb8aa3b081e7820 */ /* 0x020fe20000400000 */
[----:B------:R5:W-:Y:S01]  /*1150*/  MUFU.RCP R4, R25 ;  /* 0x0000001900047308 */ /* 0x000be20000001000 */
[----:B-1----:R-:W-:Y:S01]  /*1160*/  @!P6 FMUL R26, R26, R26 ;  /* 0x0000001a1a1ae220 */ /* 0x002fe20000400000 */
[----:B------:R-:W-:Y:S06]  /*1170*/  BAR.SYNC 0x0 ;  /* 0x0000000000007b1d */ /* 0x000fec0000000000 */
[----:B------:R-:W1:Y:S01]  /*1180*/  LDS R13, [R10.X4] ;  /* 0x000000000a0d7984 */ /* 0x000e620000004800 */
[----:B-----5:R-:W-:Y:S01]  /*1190*/  FSEL R25, R2, 1, P4 ;  /* 0x3f80000002197808 */ /* 0x020fe20002000000 */
[--C-:B--2---:R-:W-:Y:S01]  /*11a0*/  FFMA R3, R7, R31, R16.reuse ;  /* 0x0000001f07037223 */ /* 0x104fe20000000010 */
[----:B------:R-:W-:Y:S01]  /*11b0*/  FSETP.GEU.AND P6, PT, R30, -126, PT ;  /* 0xc2fc00001e00780b */ /* 0x000fe20003fce000 */
[----:B------:R-:W-:Y:S06]  /*11c0*/  BAR.SYNC 0x0 ;  /* 0x0000000000007b1d */ /* 0x000fec0000000000 */
[----:B------:R-:W-:Y:S01]  /*11d0*/  STS [R10.X4], R21 ;  /* 0x000000150a007388 */ /* 0x000fe20000004800 */
[----:B------:R-:W-:Y:S01]  /*11e0*/  FSETP.GEU.AND P4, PT, R24, -126, PT ;  /* 0xc2fc00001800780b */ /* 0x000fe20003f8e000 */
[----:B------:R-:W-:Y:S01]  /*11f0*/  @!P2 FMUL R23, R23, R23 ;  /* 0x000000171717a220 */ /* 0x000fe20000400000 */
[--C-:B---3--:R-:W-:Y:S01]  /*1200*/  FFMA R17, R7, R17, R16.reuse ;  /* 0x0000001107117223 */ /* 0x108fe20000000010 */
[----:B------:R-:W-:Y:S06]  /*1210*/  BAR.SYNC 0x0 ;  /* 0x0000000000007b1d */ /* 0x000fec0000000000 */
[----:B------:R-:W2:Y:S01]  /*1220*/  LDS R33, [R10.X4] ;  /* 0x000000000a217984 */ /* 0x000ea20000004800 */
[----:B------:R-:W-:Y:S01]  /*1230*/  @!P6 FMUL R30, R30, 0.5 ;  /* 0x3f0000001e1ee820 */ /* 0x000fe20000400000 */
[----:B------:R-:W-:Y:S01]  /*1240*/  FADD R23, R23, 1 ;  /* 0x3f80000017177421 */ /* 0x000fe20000000000 */
[----:B------:R-:W-:Y:S01]  /*1250*/  FSETP.GEU.AND P2, PT, R27, -126, PT ;  /* 0xc2fc00001b00780b */ /* 0x000fe20003f4e000 */
[----:B------:R-:W-:Y:S06]  /*1260*/  BAR.SYNC 0x0 ;  /* 0x0000000000007b1d */ /* 0x000fec0000000000 */
[----:B------:R-:W-:Y:S01]  /*1270*/  STS [R10.X4], R5 ;  /* 0x000000050a007388 */ /* 0x000fe20000004800 */
[----:B------:R-:W-:Y:S01]  /*1280*/  @!P4 FMUL R24, R24, 0.5 ;  /* 0x3f0000001818c820 */ /* 0x000fe20000400000 */
[----:B------:R-:W3:Y:S01]  /*1290*/  MUFU.EX2 R30, R30 ;  /* 0x0000001e001e7308 */ /* 0x000ee20000000800 */
[----:B------:R-:W-:Y:S01]  /*12a0*/  FMUL R14, R14, R25 ;  /* 0x000000190e0e7220 */ /* 0x000fe20000400000 */
[----:B------:R-:W-:Y:S06]  /*12b0*/  BAR.SYNC 0x0 ;  /* 0x0000000000007b1d */ /* 0x000fec0000000000 */
[----:B------:R-:W5:Y:S01]  /*12c0*/  LDS R5, [R10.X4] ;  /* 0x000000000a057984 */ /* 0x000f620000004800 */
[----:B------:R-:W0:Y:S01]  /*12d0*/  MUFU.EX2 R8, R24 ;  /* 0x0000001800087308 */ /* 0x000e220000000800 */
[----:B------:R-:W-:Y:S01]  /*12e0*/  FADD R25, RZ, -R17 ;  /* 0x80000011ff197221 */ /* 0x000fe20000000000 */
[----:B------:R-:W-:Y:S01]  /*12f0*/  FSETP.GT.AND P5, PT, R23, 8.50705917302346158658e+37, PT ;  /* 0x7e8000001700780b */ /* 0x000fe20003fa4000 */
[----:B------:R-:W-:Y:S06]  /*1300*/  BAR.SYNC 0x0 ;  /* 0x0000000000007b1d */ /* 0x000fec0000000000 */
[----:B------:R-:W-:Y:S01]  /*1310*/  STS [R10.X4], R19 ;  /* 0x000000130a007388 */ /* 0x000fe20000004800 */
[----:B------:R-:W-:Y:S01]  /*1320*/  FADD R26, R26, 1 ;  /* 0x3f8000001a1a7421 */ /* 0x000fe20000000000 */
[----:B------:R-:W-:Y:S01]  /*1330*/  FMUL R25, R25, 1.4426950216293334961 ;  /* 0x3fb8aa3b19197820 */ /* 0x000fe20000400000 */
[----:B---3--:R-:W-:Y:S01]  /*1340*/  @!P6 FMUL R30, R30, R30 ;  /* 0x0000001e1e1ee220 */ /* 0x008fe20000400000 */
[----:B------:R-:W-:Y:S06]  /*1350*/  BAR.SYNC 0x0 ;  /* 0x0000000000007b1d */ /* 0x000fec0000000000 */
[----:B------:R-:W3:Y:S01]  /*1360*/  LDS R31, [R10.X4] ;  /* 0x000000000a1f7984 */ /* 0x000ee20000004800 */
[----:B0-----:R-:W-:Y:S01]  /*1370*/  @!P4 FMUL R8, R8, R8 ;  /* 0x000000080808c220 */ /* 0x001fe20000400000 */
[----:B------:R-:W-:Y:S01]  /*1380*/  FSETP.GT.AND P4, PT, R26, 8.50705917302346158658e+37, PT ;  /* 0x7e8000001a00780b */ /* 0x000fe20003f84000 */
[----:B------:R-:W-:Y:S01]  /*1390*/  @!P2 FMUL R27, R27, 0.5 ;  /* 0x3f0000001b1ba820 */ /* 0x000fe20000400000 */
[----:B------:R-:W-:Y:S01]  /*13a0*/  FSETP.GEU.AND P6, PT, R25, -126, PT ;  /* 0xc2fc00001900780b */ /* 0x000fe20003fce000 */
[----:B------:R-:W-:Y:S01]  /*13b0*/  FADD R8, R8, 1 ;  /* 0x3f80000008087421 */ /* 0x000fe20000000000 */
[C---:B------:R-:W-:Y:S01]  /*13c0*/  FSEL R37, R2.reuse, 1, P3 ;  /* 0x3f80000002257808 */ /* 0x040fe20001800000 */
[----:B------:R-:W-:Y:S01]  /*13d0*/  @P5 FMUL R23, R23, 0.25 ;  /* 0x3e80000017175820 */ /* 0x000fe20000400000 */
[----:B------:R-:W-:Y:S01]  /*13e0*/  FSEL R24, R2, 1, P5 ;  /* 0x3f80000002187808 */ /* 0x000fe20002800000 */
[----:B------:R-:W0:Y:S01]  /*13f0*/  MUFU.EX2 R27, R27 ;  /* 0x0000001b001b7308 */ /* 0x000e220000000800 */
[----:B------:R-:W-:Y:S01]  /*1400*/  FSETP.GT.AND P5, PT, R8, 8.50705917302346158658e+37, PT ;  /* 0x7e8000000800780b */ /* 0x000fe20003fa4000 */
[--C-:B----4-:R-:W-:Y:S01]  /*1410*/  FFMA R15, R7, R15, R16.reuse ;  /* 0x0000000f070f7223 */ /* 0x110fe20000000010 */
[----:B------:R-:W-:Y:S01]  /*1420*/  FMUL R11, R11, R14 ;  /* 0x0000000e0b0b7220 */ /* 0x000fe20000400000 */
[----:B------:R-:W-:Y:S01]  /*1430*/  FMUL R29, R4, R37 ;  /* 0x00000025041d7220 */ /* 0x000fe20000400000 */
[C-C-:B------:R-:W-:Y:S01]  /*1440*/  FFMA R6, R7.reuse, R6, R16.reuse ;  /* 0x0000000607067223 */ /* 0x140fe20000000010 */
[C-C-:B------:R-:W-:Y:S01]  /*1450*/  FFMA R14, R7.reuse, R35, R16.reuse ;  /* 0x00000023070e7223 */ /* 0x140fe20000000010 */
[C-C-:B-1----:R-:W-:Y:S01]  /*1460*/  FFMA R13, R7.reuse, R13, R16.reuse ;  /* 0x0000000d070d7223 */ /* 0x142fe20000000010 */
[--C-:B--2---:R-:W-:Y:S01]  /*1470*/  FFMA R4, R7, R33, R16.reuse ;  /* 0x0000002107047223 */ /* 0x104fe20000000010 */
[----:B------:R-:W-:Y:S01]  /*1480*/  @P4 FMUL R26, R26, 0.25 ;  /* 0x3e8000001a1a4820 */ /* 0x000fe20000400000 */
[----:B------:R-:W-:Y:S01]  /*1490*/  @!P6 FMUL R25, R25, 0.5 ;  /* 0x3f0000001919e820 */ /* 0x000fe20000400000 */
[----:B-----5:R-:W-:Y:S01]  /*14a0*/  FFMA R5, R7, R5, R16 ;  /* 0x0000000507057223 */ /* 0x020fe20000000010 */
[----:B------:R-:W-:Y:S01]  /*14b0*/  FMUL R28, R28, R29 ;  /* 0x0000001d1c1c7220 */ /* 0x000fe20000400000 */
[----:B------:R1:W-:Y:S01]  /*14c0*/  MUFU.RCP R19, R26 ;  /* 0x0000001a00137308 */ /* 0x0003e20000001000 */
[----:B------:R-:W-:Y:S01]  /*14d0*/  @P5 FMUL R8, R8, 0.25 ;  /* 0x3e80000008085820 */ /* 0x000fe20000400000 */
[----:B------:R-:W-:Y:S01]  /*14e0*/  FSEL R29, R2, 1, P5 ;  /* 0x3f800000021d7808 */ /* 0x000fe20002800000 */
[----:B------:R-:W-:Y:S01]  /*14f0*/  FADD R32, RZ, -R3 ;  /* 0x80000003ff207221 */ /* 0x000fe20000000000 */
[----:B0-----:R-:W-:Y:S01]  /*1500*/  @!P2 FMUL R27, R27, R27 ;  /* 0x0000001b1b1ba220 */ /* 0x001fe20000400000 */
[----:B------:R-:W-:Y:S01]  /*1510*/  FADD R33, RZ, -R14 ;  /* 0x8000000eff217221 */ /* 0x000fe20000000000 */
[----:B------:R-:W-:Y:S01]  /*1520*/  FADD R35, RZ, -R13 ;  /* 0x8000000dff237221 */ /* 0x000fe20000000000 */
[----:B------:R-:W-:Y:S01]  /*1530*/  FMUL R32, R32, 1.4426950216293334961 ;  /* 0x3fb8aa3b20207820 */ /* 0x000fe20000400000 */
[----:B------:R-:W0:Y:S01]  /*1540*/  MUFU.EX2 R25, R25 ;  /* 0x0000001900197308 */ /* 0x000e220000000800 */
[----:B-1----:R-:W-:Y:S01]  /*1550*/  FADD R26, RZ, -R6 ;  /* 0x80000006ff1a7221 */ /* 0x002fe20000000000 */
[----:B------:R-:W-:Y:S01]  /*1560*/  FADD R21, R27, 1 ;  /* 0x3f8000001b157421 */ /* 0x000fe20000000000 */
[----:B------:R-:W-:Y:S01]  /*1570*/  FMUL R33, R33, 1.4426950216293334961 ;  /* 0x3fb8aa3b21217820 */ /* 0x000fe20000400000 */
[----:B------:R-:W-:Y:S01]  /*1580*/  FSETP.GEU.AND P2, PT, R32, -126, PT ;  /* 0xc2fc00002000780b */ /* 0x000fe20003f4e000 */
[----:B------:R-:W-:Y:S01]  /*1590*/  FMUL R26, R26, 1.4426950216293334961 ;  /* 0x3fb8aa3b1a1a7820 */ /* 0x000fe20000400000 */
[----:B------:R-:W-:Y:S01]  /*15a0*/  FMUL R35, R35, 1.4426950216293334961 ;  /* 0x3fb8aa3b23237820 */ /* 0x000fe20000400000 */
[----:B------:R-:W-:Y:S01]  /*15b0*/  FSETP.GT.AND P3, PT, R21, 8.50705917302346158658e+37, PT ;  /* 0x7e8000001500780b */ /* 0x000fe20003f64000 */
[----:B------:R-:W1:Y:S01]  /*15c0*/  MUFU.RCP R8, R8 ;  /* 0x0000000800087308 */ /* 0x000e620000001000 */
[----:B------:R-:W-:Y:S01]  /*15d0*/  FADD R30, R30, 1 ;  /* 0x3f8000001e1e7421 */ /* 0x000fe20000000000 */
[----:B---3--:R-:W-:Y:S01]  /*15e0*/  FFMA R7, R7, R31, R16 ;  /* 0x0000001f07077223 */ /* 0x008fe20000000010 */
[----:B------:R-:W-:Y:S01]  /*15f0*/  FADD R31, RZ, -R15 ;  /* 0x8000000fff1f7221 */ /* 0x000fe20000000000 */
[----:B------:R-:W-:-:S02]  /*1600*/  FSEL R16, R2, 1, P4 ;  /* 0x3f80000002107808 */ /* 0x000fc40002000000 */
[----:B------:R-:W-:Y:S01]  /*1610*/  FSETP.GEU.AND P4, PT, R26, -126, PT ;  /* 0xc2fc00001a00780b */ /* 0x000fe20003f8e000 */
[----:B------:R-:W-:Y:S01]  /*1620*/  FMUL R31, R31, 1.4426950216293334961 ;  /* 0x3fb8aa3b1f1f7820 */ /* 0x000fe20000400000 */
[----:B0-----:R-:W-:Y:S01]  /*1630*/  @!P6 FMUL R25, R25, R25 ;  /* 0x000000191919e220 */ /* 0x001fe20000400000 */
[----:B------:R-:W-:Y:S01]  /*1640*/  FSETP.GEU.AND P6, PT, R33, -126, PT ;  /* 0xc2fc00002100780b */ /* 0x000fe20003fce000 */
[----:B------:R-:W-:Y:S01]  /*1650*/  @!P2 FMUL R32, R32, 0.5 ;  /* 0x3f0000002020a820 */ /* 0x000fe20000400000 */
[----:B------:R-:W-:Y:S01]  /*1660*/  FSEL R10, R2, 1, P3 ;  /* 0x3f800000020a7808 */ /* 0x000fe20001800000 */
[----:B------:R-:W-:Y:S01]  /*1670*/  @P3 FMUL R21, R21, 0.25 ;  /* 0x3e80000015153820 */ /* 0x000fe20000400000 */
[----:B------:R-:W-:Y:S01]  /*1680*/  FSETP.GEU.AND P5, PT, R31, -126, PT ;  /* 0xc2fc00001f00780b */ /* 0x000fe20003fae000 */
[----:B------:R0:W2:Y:S01]  /*1690*/  MUFU.EX2 R27, R32 ;  /* 0x00000020001b7308 */ /* 0x0000a20000000800 */
[----:B------:R-:W-:Y:S01]  /*16a0*/  FADD R36, R25, 1 ;  /* 0x3f80000019247421 */ /* 0x000fe20000000000 */
[----:B-1----:R-:W-:Y:S01]  /*16b0*/  FMUL R29, R8, R29 ;  /* 0x0000001d081d7220 */ /* 0x002fe20000400000 */
[----:B------:R-:W-:Y:S01]  /*16c0*/  FADD R8, RZ, -R7 ;  /* 0x80000007ff087221 */ /* 0x000fe20000000000 */
[----:B------:R-:W-:Y:S01]  /*16d0*/  FMUL R19, R19, R16 ;  /* 0x0000001013137220 */ /* 0x000fe20000400000 */
[----:B------:R-:W-:Y:S01]  /*16e0*/  @!P4 FMUL R26, R26, 0.5 ;  /* 0x3f0000001a1ac820 */ /* 0x000fe20000400000 */
[----:B------:R-:W-:Y:S01]  /*16f0*/  FMUL R29, R12, R29 ;  /* 0x0000001d0c1d7220 */ /* 0x000fe20000400000 */
[----:B------:R-:W-:Y:S01]  /*1700*/  FMUL R8, R8, 1.4426950216293334961 ;  /* 0x3fb8aa3b08087820 */ /* 0x000fe20000400000 */
[----:B------:R-:W-:Y:S01]  /*1710*/  @!P6 FMUL R33, R33, 0.5 ;  /* 0x3f0000002121e820 */ /* 0x000fe20000400000 */
[----:B0-----:R-:W-:Y:S01]  /*1720*/  FADD R32, RZ, -R4 ;  /* 0x80000004ff207221 */ /* 0x001fe20000000000 */
[----:B------:R-:W0:Y:S01]  /*1730*/  MUFU.RCP R21, R21 ;  /* 0x0000001500157308 */ /* 0x000e220000001000 */
[----:B------:R-:W-:Y:S01]  /*1740*/  FMUL R18, R18, R19 ;  /* 0x0000001312127220 */ /* 0x000fe20000400000 */
[----:B------:R-:W-:Y:S01]  /*1750*/  @!P5 FMUL R31, R31, 0.5 ;  /* 0x3f0000001f1fd820 */ /* 0x000fe20000400000 */
[----:B------:R-:W-:Y:S01]  /*1760*/  FMUL R32, R32, 1.4426950216293334961 ;  /* 0x3fb8aa3b20207820 */ /* 0x000fe20000400000 */
[----:B------:R-:W-:Y:S01]  /*1770*/  F2FP.F16.F32.PACK_AB R11, R28, R11 ;  /* 0x0000000b1c0b723e */ /* 0x000fe200000000ff */
[----:B--2---:R-:W-:Y:S01]  /*1780*/  @!P2 FMUL R27, R27, R27 ;  /* 0x0000001b1b1ba220 */ /* 0x004fe20000400000 */
[----:B------:R-:W-:-:S02]  /*1790*/  FSETP.GT.AND P2, PT, R30, 8.50705917302346158658e+37, PT ;  /* 0x7e8000001e00780b */ /* 0x000fc40003f44000 */
[----:B------:R-:W1:Y:S01]  /*17a0*/  MUFU.EX2 R31, R31 ;  /* 0x0000001f001f7308 */ /* 0x000e620000000800 */
[----:B------:R-:W-:Y:S01]  /*17b0*/  F2FP.F16.F32.PACK_AB R18, R29, R18 ;  /* 0x000000121d12723e */ /* 0x000fe200000000ff */
[----:B------:R-:W-:Y:S01]  /*17c0*/  FADD R27, R27, 1 ;  /* 0x3f8000001b1b7421 */ /* 0x000fe20000000000 */
[----:B------:R-:W-:Y:S06]  /*17d0*/  BAR.SYNC 0x0 ;  /* 0x0000000000007b1d */ /* 0x000fec0000000000 */
[----:B------:R-:W2:Y:S01]  /*17e0*/  MUFU.EX2 R26, R26 ;  /* 0x0000001a001a7308 */ /* 0x000ea20000000800 */
[----:B0-----:R-:W-:Y:S01]  /*17f0*/  FMUL R21, R21, R10 ;  /* 0x0000000a15157220 */ /* 0x001fe20000400000 */
[----:B------:R-:W-:Y:S01]  /*1800*/  FSETP.GT.AND P3, PT, R27, 8.50705917302346158658e+37, PT ;  /* 0x7e8000001b00780b */ /* 0x000fe20003f64000 */
[----:B------:R-:W-:-:S02]  /*1810*/  @P2 FMUL R30, R30, 0.25 ;  /* 0x3e8000001e1e2820 */ /* 0x000fc40000400000 */
[----:B------:R-:W-:Y:S01]  /*1820*/  FMUL R21, R20, R21 ;  /* 0x0000001514157220 */ /* 0x000fe20000400000 */
[----:B-1----:R-:W-:Y:S02]  /*1830*/  @!P5 FMUL R31, R31, R31 ;  /* 0x0000001f1f1fd220 */ /* 0x002fe40000400000 */
[----:B------:R-:W0:Y:S01]  /*1840*/  MUFU.EX2 R25, R33 ;  /* 0x0000002100197308 */ /* 0x000e220000000800 */
[----:B------:R-:W-:Y:S01]  /*1850*/  FSETP.GEU.AND P5, PT, R32, -126, PT ;  /* 0xc2fc00002000780b */ /* 0x000fe20003fae000 */
[----:B------:R-:W-:-:S05]  /*1860*/  FADD R34, R31, 1 ;  /* 0x3f8000001f227421 */ /* 0x000fca0000000000 */
[----:B------:R-:W-:Y:S01]  /*1870*/  @P3 FMUL R27, R27, 0.25 ;  /* 0x3e8000001b1b3820 */ /* 0x000fe20000400000 */
[----:B--2---:R-:W-:Y:S01]  /*1880*/  @!P4 FMUL R26, R26, R26 ;  /* 0x0000001a1a1ac220 */ /* 0x004fe20000400000 */
[----:B------:R-:W-:Y:S01]  /*1890*/  FSETP.GEU.AND P4, PT, R35, -126, PT ;  /* 0xc2fc00002300780b */ /* 0x000fe20003f8e000 */
[----:B------:R-:W1:Y:S02]  /*18a0*/  MUFU.RCP R23, R23 ;  /* 0x0000001700177308 */ /* 0x000e640000001000 */
[----:B------:R-:W-:Y:S01]  /*18b0*/  FADD R37, R26, 1 ;  /* 0x3f8000001a257421 */ /* 0x000fe20000000000 */
[----:B------:R-:W-:Y:S01]  /*18c0*/  FSEL R26, R2, 1, P3 ;  /* 0x3f800000021a7808 */ /* 0x000fe20001800000 */
[----:B------:R-:W-:Y:S01]  /*18d0*/  @!P5 FMUL R32, R32, 0.5 ;  /* 0x3f0000002020d820 */ /* 0x000fe20000400000 */
[----:B0-----:R-:W-:Y:S01]  /*18e0*/  @!P6 FMUL R25, R25, R25 ;  /* 0x000000191919e220 */ /* 0x001fe20000400000 */
[----:B------:R-:W-:Y:S02]  /*18f0*/  FSETP.GT.AND P6, PT, R34, 8.50705917302346158658e+37, PT ;  /* 0x7e8000002200780b */ /* 0x000fe40003fc4000 */
[----:B------:R-:W0:Y:S01]  /*1900*/  MUFU.RCP R30, R30 ;  /* 0x0000001e001e7308 */ /* 0x000e220000001000 */
[----:B------:R-:W-:Y:S01]  /*1910*/  FSETP.GT.AND P3, PT, R37, 8.50705917302346158658e+37, PT ;  /* 0x7e8000002500780b */ /* 0x000fe20003f64000 */
[----:B------:R-:W-:Y:S01]  /*1920*/  FADD R20, R25, 1 ;  /* 0x3f80000019147421 */ /* 0x000fe20000000000 */
[----:B------:R-:W-:Y:S01]  /*1930*/  FSEL R12, R2, 1, P6 ;  /* 0x3f800000020c7808 */ /* 0x000fe20003000000 */
[----:B------:R-:W-:-:S04]  /*1940*/  @!P4 FMUL R35, R35, 0.5 ;  /* 0x3f0000002323c820 */ /* 0x000fc80000400000 */
[----:B------:R-:W2:Y:S01]  /*1950*/  MUFU.EX2 R25, R32 ;  /* 0x0000002000197308 */ /* 0x000ea20000000800 */
[----:B-1----:R-:W-:Y:S02]  /*1960*/  FMUL R23, R23, R24 ;  /* 0x0000001817177220 */ /* 0x002fe40000400000 */
[----:B------:R-:W-:Y:S02]  /*1970*/  @P6 FMUL R34, R34, 0.25 ;  /* 0x3e80000022226820 */ /* 0x000fe40000400000 */
[----:B------:R-:W-:Y:S01]  /*1980*/  FMUL R24, R22, R23 ;  /* 0x0000001716187220 */ /* 0x000fe20000400000 */
[----:B------:R-:W-:Y:S01]  /*1990*/  FSETP.GEU.AND P6, PT, R8, -126, PT ;  /* 0xc2fc00000800780b */ /* 0x000fe20003fce000 */
[----:B------:R-:W-:Y:S01]  /*19a0*/  @P3 FMUL R37, R37, 0.25 ;  /* 0x3e80000025253820 */ /* 0x000fe20000400000 */
[----:B------:R1:W3:Y:S01]  /*19b0*/  MUFU.EX2 R31, R35 ;  /* 0x00000023001f7308 */ /* 0x0002e20000000800 */
[----:B------:R-:W-:Y:S02]  /*19c0*/  FSEL R23, R2, 1, P2 ;  /* 0x3f80000002177808 */ /* 0x000fe40001000000 */
[----:B------:R-:W-:-:S02]  /*19d0*/  FSETP.GT.AND P2, PT, R36, 8.50705917302346158658e+37, PT ;  /* 0x7e8000002400780b */ /* 0x000fc40003f44000 */
[----:B------:R-:W-:Y:S01]  /*19e0*/  F2FP.F16.F32.PACK_AB R21, R21, R24 ;  /* 0x000000181515723e */ /* 0x000fe200000000ff */
[----:B0-----:R-:W-:Y:S01]  /*19f0*/  FMUL R30, R30, R23 ;  /* 0x000000171e1e7220 */ /* 0x001fe20000400000 */
[----:B------:R-:W-:Y:S01]  /*1a00*/  FSEL R33, R2, 1, P2 ;  /* 0x3f80000002217808 */ /* 0x000fe20001000000 */
[----:B--2---:R-:W-:Y:S01]  /*1a10*/  @!P5 FMUL R25, R25, R25 ;  /* 0x000000191919d220 */ /* 0x004fe20000400000 */
[----:B-1----:R-:W-:Y:S01]  /*1a20*/  FADD R35, RZ, -R5 ;  /* 0x80000005ff237221 */ /* 0x002fe20000000000 */
[----:B------:R-:W0:Y:S01]  /*1a30*/  MUFU.RCP R27, R27 ;  /* 0x0000001b001b7308 */ /* 0x000e220000001000 */
[----:B------:R-:W-:Y:S01]  /*1a40*/  @!P6 FMUL R8, R8, 0.5 ;  /* 0x3f0000000808e820 */ /* 0x000fe20000400000 */
[----:B------:R-:W-:Y:S01]  /*1a50*/  FADD R25, R25, 1 ;  /* 0x3f80000019197421 */ /* 0x000fe20000000000 */
[----:B------:R-:W-:Y:S01]  /*1a60*/  FMUL R32, R35, 1.4426950216293334961 ;  /* 0x3fb8aa3b23207820 */ /* 0x000fe20000400000 */
[----:B------:R-:W-:Y:S01]  /*1a70*/  FSEL R23, R2, 1, P3 ;  /* 0x3f80000002177808 */ /* 0x000fe20001800000 */
[----:B------:R-:W-:Y:S01]  /*1a80*/  FMUL R9, R9, R30 ;  /* 0x0000001e09097220 */ /* 0x000fe20000400000 */
[----:B---3--:R-:W-:Y:S01]  /*1a90*/  @!P4 FMUL R31, R31, R31 ;  /* 0x0000001f1f1fc220 */ /* 0x008fe20000400000 */
[----:B------:R-:W-:Y:S01]  /*1aa0*/  FSETP.GT.AND P4, PT, R20, 8.50705917302346158658e+37, PT ;  /* 0x7e8000001400780b */ /* 0x000fe20003f84000 */
[----:B------:R-:W-:Y:S01]  /*1ab0*/  @P2 FMUL R36, R36, 0.25 ;  /* 0x3e80000024242820 */ /* 0x000fe20000400000 */
[----:B------:R-:W-:Y:S01]  /*1ac0*/  FSETP.GEU.AND P5, PT, R32, -126, PT ;  /* 0xc2fc00002000780b */ /* 0x000fe20003fae000 */
[----:B------:R-:W-:Y:S01]  /*1ad0*/  FADD R16, R31, 1 ;  /* 0x3f8000001f107421 */ /* 0x000fe20000000000 */
[----:B------:R0:W1:Y:S01]  /*1ae0*/  MUFU.RCP R19, R34 ;  /* 0x0000002200137308 */ /* 0x0000620000001000 */
[----:B------:R-:W2:Y:S01]  /*1af0*/  S2R R31, SR_TID.X ;  /* 0x00000000001f7919 */ /* 0x000ea20000002100 */
[----:B------:R-:W-:-:S02]  /*1b00*/  FSETP.GT.AND P3, PT, R25, 8.50705917302346158658e+37, PT ;  /* 0x7e8000001900780b */ /* 0x000fc40003f64000 */
[----:B------:R-:W-:-:S04]  /*1b10*/  FSETP.GT.AND P2, PT, R16, 8.50705917302346158658e+37, PT ;  /* 0x7e8000001000780b */ /* 0x000fc80003f44000 */
[----:B------:R-:W3:Y:S01]  /*1b20*/  MUFU.EX2 R8, R8 ;  /* 0x0000000800087308 */ /* 0x000ee20000000800 */
[----:B------:R-:W-:Y:S01]  /*1b30*/  @P4 FMUL R20, R20, 0.25 ;  /* 0x3e80000014144820 */ /* 0x000fe20000400000 */
[----:B0-----:R-:W-:Y:S01]  /*1b40*/  FMUL R34, R27, R26 ;  /* 0x0000001a1b227220 */ /* 0x001fe20000400000 */
[----:B------:R-:W-:-:S04]  /*1b50*/  @!P5 FMUL R32, R32, 0.5 ;  /* 0x3f0000002020d820 */ /* 0x000fc80000400000 */
[----:B------:R-:W-:Y:S01]  /*1b60*/  @P3 FMUL R25, R25, 0.25 ;  /* 0x3e80000019193820 */ /* 0x000fe20000400000 */
[----:B------:R-:W0:Y:S01]  /*1b70*/  MUFU.RCP R22, R36 ;  /* 0x0000002400167308 */ /* 0x000e220000001000 */
[----:B------:R-:W-:Y:S01]  /*1b80*/  @P2 FMUL R16, R16, 0.25 ;  /* 0x3e80000010102820 */ /* 0x000fe20000400000 */
[----:B-1----:R-:W-:-:S04]  /*1b90*/  FMUL R12, R19, R12 ;  /* 0x0000000c130c7220 */ /* 0x002fc80000400000 */
[----:B------:R-:W-:Y:S02]  /*1ba0*/  FMUL R15, R15, R12 ;  /* 0x0000000c0f0f7220 */ /* 0x000fe40000400000 */
[----:B------:R-:W1:Y:S01]  /*1bb0*/  MUFU.EX2 R32, R32 ;  /* 0x0000002000207308 */ /* 0x000e620000000800 */
[----:B--2---:R-:W-:Y:S01]  /*1bc0*/  SHF.R.U32.HI R26, RZ, 0x5, R31 ;  /* 0x00000005ff1a7819 */ /* 0x004fe2000001161f */
[----:B---3--:R-:W-:Y:S01]  /*1bd0*/  @!P6 FMUL R8, R8, R8 ;  /* 0x000000080808e220 */ /* 0x008fe20000400000 */
[----:B------:R-:W-:Y:S02]  /*1be0*/  SHF.L.U32 R27, R31, 0x3, RZ ;  /* 0x000000031f1b7819 */ /* 0x000fe400000006ff */
[----:B------:R-:W-:Y:S01]  /*1bf0*/  SGXT.U32 R26, R26, 0x3 ;  /* 0x000000031a1a781a */ /* 0x000fe20000000000 */
[----:B------:R-:W-:Y:S01]  /*1c00*/  FADD R12, R8, 1 ;  /* 0x3f800000080c7421 */ /* 0x000fe20000000000 */
[----:B------:R-:W-:Y:S01]  /*1c10*/  LOP3.LUT R27, R27, 0xf8, RZ, 0xe2, !PT ;  /* 0x000000f81b1b7812 */ /* 0x000fe200078ee2ff */
[----:B------:R-:W2:Y:S01]  /*1c20*/  MUFU.RCP R10, R37 ;  /* 0x00000025000a7308 */ /* 0x000ea20000001000 */
[----:B0-----:R-:W-:Y:S01]  /*1c30*/  FMUL R36, R22, R33 ;  /* 0x0000002116247220 */ /* 0x001fe20000400000 */
[----:B------:R-:W-:Y:S01]  /*1c40*/  FMUL R22, R3, R34 ;  /* 0x0000002203167220 */ /* 0x000fe20000400000 */
[----:B------:R-:W-:Y:S01]  /*1c50*/  FSEL R3, R2, 1, P4 ;  /* 0x3f80000002037808 */ /* 0x000fe20002000000 */
[----:B------:R-:W-:Y:S01]  /*1c60*/  IMAD R26, R26, 0x108, R27 ;  /* 0x000001081a1a7824 */ /* 0x000fe200078e021b */
[----:B------:R-:W-:Y:S01]  /*1c70*/  FSEL R27, R2, 1, P2 ;  /* 0x3f800000021b7808 */ /* 0x000fe20001000000 */
[----:B------:R-:W-:Y:S01]  /*1c80*/  FMUL R17, R17, R36 ;  /* 0x0000002411117220 */ /* 0x000fe20000400000 */
[----:B------:R-:W-:Y:S01]  /*1c90*/  F2FP.F16.F32.PACK_AB R9, R22, R9 ;  /* 0x000000091609723e */ /* 0x000fe200000000ff */
[----:B------:R-:W0:Y:S01]  /*1ca0*/  MUFU.RCP R20, R20 ;  /* 0x0000001400147308 */ /* 0x000e220000001000 */
[----:B-1----:R-:W-:Y:S01]  /*1cb0*/  @!P5 FMUL R32, R32, R32 ;  /* 0x000000202020d220 */ /* 0x002fe20000400000 */
[----:B------:R-:W-:-:S02]  /*1cc0*/  PRMT R8, R11, 0x7632, R8 ;  /* 0x000076320b087816 */ /* 0x000fc40000000008 */
[----:B------:R-:W-:Y:S01]  /*1cd0*/  PRMT R22, R9, 0x7632, R22 ;  /* 0x0000763209167816 */ /* 0x000fe20000000016 */
[----:B------:R-:W-:Y:S01]  /*1ce0*/  FADD R32, R32, 1 ;  /* 0x3f80000020207421 */ /* 0x000fe20000000000 */
[----:B------:R-:W-:Y:S02]  /*1cf0*/  SHF.L.U32 R26, R26, 0x1, RZ ;  /* 0x000000011a1a7819 */ /* 0x000fe400000006ff */
[----:B------:R-:W1:Y:S01]  /*1d00*/  MUFU.RCP R16, R16 ;  /* 0x0000001000107308 */ /* 0x000e620000001000 */
[----:B--2---:R-:W-:Y:S01]  /*1d10*/  FMUL R23, R10, R23 ;  /* 0x000000170a177220 */ /* 0x004fe20000400000 */
[----:B------:R-:W-:Y:S02]  /*1d20*/  FSEL R10, R2, 1, P3 ;  /* 0x3f800000020a7808 */ /* 0x000fe40001800000 */
[----:B------:R-:W-:Y:S01]  /*1d30*/  FSETP.GT.AND P2, PT, R32, 8.50705917302346158658e+37, PT ;  /* 0x7e8000002000780b */ /* 0x000fe20003f44000 */
[----:B------:R-:W-:Y:S01]  /*1d40*/  FMUL R6, R6, R23 ;  /* 0x0000001706067220 */ /* 0x000fe20000400000 */
[----:B------:R-:W-:-:S02]  /*1d50*/  FSETP.GT.AND P3, PT, R12, 8.50705917302346158658e+37, PT ;  /* 0x7e8000000c00780b */ /* 0x000fc40003f64000 */
[----:B------:R-:W2:Y:S01]  /*1d60*/  MUFU.RCP R25, R25 ;  /* 0x0000001900197308 */ /* 0x000ea20000001000 */
[----:B0-----:R-:W-:Y:S01]  /*1d70*/  FMUL R3, R20, R3 ;  /* 0x0000000314037220 */ /* 0x001fe20000400000 */
[----:B------:R-:W-:Y:S02]  /*1d80*/  PRMT R20, R9, 0x7610, R20 ;  /* 0x0000761009147816 */ /* 0x000fe40000000014 */
[----:B------:R-:W-:Y:S01]  /*1d90*/  FSEL R19, R2, 1, P2 ;  /* 0x3f80000002137808 */ /* 0x000fe20001000000 */
[----:B------:R-:W-:Y:S01]  /*1da0*/  FMUL R14, R14, R3 ;  /* 0x000000030e0e7220 */ /* 0x000fe20000400000 */
[----:B------:R-:W-:Y:S01]  /*1db0*/  LOP3.LUT R3, R31, 0xff, RZ, 0xc0, !PT ;  /* 0x000000ff1f037812 */ /* 0x000fe200078ec0ff */
[----:B-1----:R-:W-:Y:S02]  /*1dc0*/  FMUL R16, R16, R27 ;  /* 0x0000001b10107220 */ /* 0x002fe40000400000 */
[----:B------:R-:W-:Y:S01]  /*1dd0*/  @P2 FMUL R32, R32, 0.25 ;  /* 0x3e80000020202820 */ /* 0x000fe20000400000 */
[----:B------:R-:W-:Y:S01]  /*1de0*/  SHF.L.U32 R3, R3, 0x1, RZ ;  /* 0x0000000103037819 */ /* 0x000fe200000006ff */
[----:B------:R-:W-:Y:S01]  /*1df0*/  @P3 FMUL R12, R12, 0.25 ;  /* 0x3e8000000c0c3820 */ /* 0x000fe20000400000 */
[----:B------:R-:W-:Y:S01]  /*1e00*/  FMUL R13, R13, R16 ;  /* 0x000000100d0d7220 */ /* 0x000fe20000400000 */
[----:B------:R-:W-:-:S02]  /*1e10*/  PRMT R16, R18, 0x7632, R16 ;  /* 0x0000763212107816 */ /* 0x000fc40000000010 */
[----:B------:R-:W-:Y:S01]  /*1e20*/  STS.U16 [R3], R11 ;  /* 0x0000000b03007388 */ /* 0x000fe20000000400 */
[----:B--2---:R-:W-:Y:S01]  /*1e30*/  FMUL R25, R25, R10 ;  /* 0x0000000a19197220 */ /* 0x004fe20000400000 */
[----:B------:R-:W-:Y:S01]  /*1e40*/  PRMT R10, R21, 0x7632, R10 ;  /* 0x00007632150a7816 */ /* 0x000fe2000000000a */
[----:B------:R-:W0:Y:S01]  /*1e50*/  MUFU.RCP R32, R32 ;  /* 0x0000002000207308 */ /* 0x000e220000001000 */
[----:B------:R-:W-:Y:S01]  /*1e60*/  STS.U16 [R3+0x210], R8 ;  /* 0x0002100803007388 */ /* 0x000fe20000000400 */
[----:B------:R-:W-:Y:S01]  /*1e70*/  FMUL R4, R4, R25 ;  /* 0x0000001904047220 */ /* 0x000fe20000400000 */
[----:B------:R-:W-:Y:S02]  /*1e80*/  F2FP.F16.F32.PACK_AB R14, R14, R15 ;  /* 0x0000000f0e0e723e */ /* 0x000fe400000000ff */
[----:B------:R1:W-:Y:S01]  /*1e90*/  STS.U16 [R3+0x420], R21 ;  /* 0x0004201503007388 */ /* 0x0003e20000000400 */
[----:B------:R-:W-:Y:S02]  /*1ea0*/  F2FP.F16.F32.PACK_AB R6, R6, R17 ;  /* 0x000000110606723e */ /* 0x000fe400000000ff */
[----:B------:R-:W2:Y:S01]  /*1eb0*/  MUFU.RCP R12, R12 ;  /* 0x0000000c000c7308 */ /* 0x000ea20000001000 */
[----:B------:R-:W-:Y:S01]  /*1ec0*/  STS.U16 [R3+0x630], R10 ;  /* 0x0006300a03007388 */ /* 0x000fe20000000400 */
[----:B------:R-:W-:-:S03]  /*1ed0*/  F2FP.F16.F32.PACK_AB R4, R4, R13 ;  /* 0x0000000d0404723e */ /* 0x000fc600000000ff */
[----:B------:R-:W-:Y:S01]  /*1ee0*/  STS.U16 [R3+0x840], R18 ;  /* 0x0008401203007388 */ /* 0x000fe20000000400 */
[----:B------:R-:W-:Y:S02]  /*1ef0*/  PRMT R13, R4, 0x7632, R13 ;  /* 0x00007632040d7816 */ /* 0x000fe4000000000d */
[----:B-1----:R-:W-:Y:S01]  /*1f00*/  FSEL R21, R2, 1, P3 ;  /* 0x3f80000002157808 */ /* 0x002fe20001800000 */
[----:B------:R-:W-:Y:S01]  /*1f10*/  STS.U16 [R3+0xa50], R16 ;  /* 0x000a501003007388 */ /* 0x000fe20000000400 */
[----:B0-----:R-:W-:Y:S01]  /*1f20*/  FMUL R32, R32, R19 ;  /* 0x0000001320207220 */ /* 0x001fe20000400000 */
[----:B------:R-:W-:Y:S02]  /*1f30*/  PRMT R2, R6, 0x7632, R2 ;  /* 0x0000763206027816 */ /* 0x000fe40000000002 */
[----:B------:R-:W-:Y:S01]  /*1f40*/  STS.U16 [R3+0xc60], R20 ;  /* 0x000c601403007388 */ /* 0x000fe20000000400 */
[----:B------:R-:W-:Y:S01]  /*1f50*/  FMUL R32, R5, R32 ;  /* 0x0000002005207220 */ /* 0x000fe20000400000 */
[----:B------:R-:W-:Y:S01]  /*1f60*/  PRMT R5, R14, 0x7632, R5 ;  /* 0x000076320e057816 */ /* 0x000fe20000000005 */
[----:B--2---:R-:W-:Y:S01]  /*1f70*/  FMUL R12, R12, R21 ;  /* 0x000000150c0c7220 */ /* 0x004fe20000400000 */
[----:B------:R-:W-:Y:S03]  /*1f80*/  STS.U16 [R3+0xe70], R22 ;  /* 0x000e701603007388 */ /* 0x000fe60000000400 */
[----:B------:R-:W-:Y:S01]  /*1f90*/  FMUL R7, R7, R12 ;  /* 0x0000000c07077220 */ /* 0x000fe20000400000 */
[----:B------:R-:W-:Y:S06]  /*1fa0*/  BAR.SYNC 0x0 ;  /* 0x0000000000007b1d */ /* 0x000fec0000000000 */
[----:B------:R-:W0:Y:S01]  /*1fb0*/  LDS.128 R8, [R26] ;  /* 0x000000001a087984 */ /* 0x000e220000000c00 */
[----:B------:R-:W-:-:S02]  /*1fc0*/  F2FP.F16.F32.PACK_AB R7, R7, R32 ;  /* 0x000000200707723e */ /* 0x000fc400000000ff */
[----:B------:R-:W-:Y:S01]  /*1fd0*/  PRMT R12, R4, 0x7610, R12 ;  /* 0x00007610040c7816 */ /* 0x000fe2000000000c */
[----:B------:R-:W-:Y:S06]  /*1fe0*/  BAR.SYNC 0x0 ;  /* 0x0000000000007b1d */ /* 0x000fec0000000000 */
[C---:B------:R-:W-:Y:S01]  /*1ff0*/  PRMT R15, R7.reuse, 0x7610, R15 ;  /* 0x00007610070f7816 */ /* 0x040fe2000000000f */
[----:B------:R1:W-:Y:S01]  /*2000*/  STS.U16 [R3+0x630], R5 ;  /* 0x0006300503007388 */ /* 0x0003e20000000400 */
[----:B------:R-:W-:Y:S02]  /*2010*/  PRMT R16, R7, 0x7632, R16 ;  /* 0x0000763207107816 */ /* 0x000fe40000000010 */
[----:B------:R-:W-:Y:S01]  /*2020*/  MOV R7, 0x2 ;  /* 0x0000000200077802 */ /* 0x000fe20000000f00 */
[----:B------:R-:W-:Y:S04]  /*2030*/  STS.U16 [R3], R6 ;  /* 0x0000000603007388 */ /* 0x000fe80000000400 */
[----:B------:R-:W-:Y:S01]  /*2040*/  STS.U16 [R3+0x210], R2 ;  /* 0x0002100203007388 */ /* 0x000fe20000000400 */
[----:B-1----:R-:W-:-:S03]  /*2050*/  IMAD.WIDE R4, R0, R7, c[0x0][0x188] ;  /* 0x0000620000047625 */ /* 0x002fc600078e0207 */
[----:B------:R-:W-:Y:S04]  /*2060*/  STS.U16 [R3+0x420], R14 ;  /* 0x0004200e03007388 */ /* 0x000fe80000000400 */
[----:B------:R-:W-:Y:S04]  /*2070*/  STS.U16 [R3+0x840], R12 ;  /* 0x0008400c03007388 */ /* 0x000fe80000000400 */
[----:B------:R-:W-:Y:S04]  /*2080*/  STS.U16 [R3+0xa50], R13 ;  /* 0x000a500d03007388 */ /* 0x000fe80000000400 */
[----:B------:R-:W-:Y:S04]  /*2090*/  STS.U16 [R3+0xc60], R15 ;  /* 0x000c600f03007388 */ /* 0x000fe80000000400 */
[----:B------:R-:W-:Y:S04]  /*20a0*/  STS.U16 [R3+0xe70], R16 ;  /* 0x000e701003007388 */ /* 0x000fe80000000400 */
[----:B------:R-:W-:Y:S06]  /*20b0*/  BAR.SYNC 0x0 ;  /* 0x0000000000007b1d */ /* 0x000fec0000000000 */
[----:B0-----:R0:W-:Y:S01]  /*20c0*/  @P0 STG.E.128 [R4.64], R8 ;  /* 0x0000000804000986 */ /* 0x0011e2000c101d04 */
[----:B------:R-:W-:Y:S05]  /*20d0*/  @!P1 EXIT ;  /* 0x000000000000994d */ /* 0x000fea0003800000 */
[----:B------:R-:W1:Y:S01]  /*20e0*/  LDS.128 R24, [R26] ;  /* 0x000000001a187984 */ /* 0x000e620000000c00 */
[----:B------:R-:W-:-:S05]  /*20f0*/  IADD3 R2, R0, 0xa00, RZ ;  /* 0x00000a0000027810 */ /* 0x000fca0007ffe0ff */
[----:B------:R-:W-:-:S05]  /*2100*/  IMAD.WIDE R2, R2, R7, c[0x0][0x188] ;  /* 0x0000620002027625 */ /* 0x000fca00078e0207 */
[----:B-1----:R-:W-:Y:S01]  /*2110*/  STG.E.128 [R2.64], R24 ;  /* 0x0000001802007986 */ /* 0x002fe2000c101d04 */
[----:B------:R-:W-:Y:S05]  /*2120*/  EXIT ;  /* 0x000000000000794d */ /* 0x000fea0003800000 */
.L_x_0:
[----:B------:R-:W-:-:S00]  /*2130*/  BRA `(.L_x_0) ;  /* 0xfffffff000007947 */ /* 0x000fc0000383ffff */
[----:B------:R-:W-:-:S00]  /*2140*/  NOP ;  /* 0x0000000000007918 */ /* 0x000fc00000000000 */
        /* <DEDUP_REMOVED lines=11> */
.L_x_1:


//--------------------- .nv.global.init           --------------------------
	.section	.nv.global.init,"aw",@progbits
.nv.global.init:
	.type		_$_str,@object
	.size		_$_str,(.L_0 - _$_str)
_$_str:
        /*0000*/ 	.byte	0x5f, 0x5f, 0x43, 0x55, 0x44, 0x41, 0x5f, 0x46, 0x54, 0x5a, 0x00
.L_0:


//--------------------- .nv.shared.triton__0d1d2d3d4d5d6de7 --------------------------
	.section	.nv.shared.triton__0d1d2d3d4d5d6de7,"aw",@nobits
	.align	16
